//
// Generated by NVIDIA NVVM Compiler
//
// Compiler Build ID: CL-36424714
// Cuda compilation tools, release 13.0, V13.0.88
// Based on NVVM 20.0.0
//

.version 9.0
.target sm_100
.address_size 64

	// .globl	_Z8kernel2DPfS_
// _ZZ12kernel2D_optPfS_E4temp has been demoted
// _ZZ12kernel3D_optPfS_E4temp has been demoted

.visible .entry _Z8kernel2DPfS_(
	.param .u64 .ptr .align 1 _Z8kernel2DPfS__param_0,
	.param .u64 .ptr .align 1 _Z8kernel2DPfS__param_1
)
{
	.reg .pred 	%p<14>;
	.reg .b32 	%r<24>;
	.reg .b32 	%f<35>;
	.reg .b64 	%rd<21>;

	ld.param.u64 	%rd4, [_Z8kernel2DPfS__param_0];
	ld.param.u64 	%rd3, [_Z8kernel2DPfS__param_1];
	cvta.to.global.u64 	%rd1, %rd4;
	mov.u32 	%r8, %ctaid.x;
	mov.u32 	%r9, %ntid.x;
	mov.u32 	%r10, %tid.x;
	mad.lo.s32 	%r1, %r8, %r9, %r10;
	mov.u32 	%r11, %ctaid.y;
	mov.u32 	%r12, %ntid.y;
	mov.u32 	%r13, %tid.y;
	mad.lo.s32 	%r14, %r11, %r12, %r13;
	max.u32 	%r15, %r1, %r14;
	setp.gt.u32 	%p1, %r15, 63;
	@%p1 bra 	$L__BB0_18;
	add.s32 	%r3, %r14, -1;
	shl.b32 	%r4, %r3, 6;
	add.s32 	%r5, %r1, -1;
	max.u32 	%r16, %r5, %r3;
	setp.gt.u32 	%p2, %r16, 63;
	mov.f32 	%f28, 0f00000000;
	@%p2 bra 	$L__BB0_3;
	add.s32 	%r17, %r4, %r5;
	mul.wide.u32 	%rd5, %r17, 4;
	add.s64 	%rd6, %rd1, %rd5;
	ld.global.f32 	%f18, [%rd6];
	add.f32 	%f28, %f18, 0f00000000;
$L__BB0_3:
	setp.gt.u32 	%p3, %r3, 63;
	@%p3 bra 	$L__BB0_5;
	add.s32 	%r18, %r4, %r1;
	mul.wide.u32 	%rd7, %r18, 4;
	add.s64 	%rd8, %rd1, %rd7;
	ld.global.f32 	%f19, [%rd8];
	add.f32 	%f28, %f28, %f19;
$L__BB0_5:
	setp.gt.u32 	%p4, %r3, 63;
	setp.gt.u32 	%p5, %r1, 62;
	or.pred  	%p6, %p5, %p4;
	@%p6 bra 	$L__BB0_7;
	add.s32 	%r19, %r4, %r1;
	mul.wide.u32 	%rd9, %r19, 4;
	add.s64 	%rd10, %rd1, %rd9;
	ld.global.f32 	%f20, [%rd10+4];
	add.f32 	%f28, %f28, %f20;
$L__BB0_7:
	setp.gt.u32 	%p7, %r5, 63;
	shl.b32 	%r6, %r14, 6;
	@%p7 bra 	$L__BB0_9;
	add.s32 	%r20, %r6, %r5;
	mul.wide.u32 	%rd11, %r20, 4;
	add.s64 	%rd12, %rd1, %rd11;
	ld.global.f32 	%f21, [%rd12];
	add.f32 	%f28, %f28, %f21;
$L__BB0_9:
	setp.gt.u32 	%p8, %r1, 62;
	add.s32 	%r7, %r6, %r1;
	mul.wide.u32 	%rd13, %r7, 4;
	add.s64 	%rd2, %rd1, %rd13;
	@%p8 bra 	$L__BB0_11;
	ld.global.f32 	%f22, [%rd2+4];
	add.f32 	%f28, %f28, %f22;
$L__BB0_11:
	setp.gt.u32 	%p9, %r5, 63;
	setp.gt.u32 	%p10, %r14, 62;
	or.pred  	%p11, %p9, %p10;
	@%p11 bra 	$L__BB0_13;
	add.s32 	%r21, %r6, %r5;
	mul.wide.u32 	%rd14, %r21, 4;
	add.s64 	%rd15, %rd1, %rd14;
	ld.global.f32 	%f23, [%rd15+256];
	add.f32 	%f28, %f28, %f23;
$L__BB0_13:
	setp.gt.u32 	%p12, %r14, 62;
	@%p12 bra 	$L__BB0_15;
	ld.global.f32 	%f24, [%rd2+256];
	add.f32 	%f28, %f28, %f24;
$L__BB0_15:
	setp.gt.u32 	%p13, %r15, 62;
	@%p13 bra 	$L__BB0_17;
	add.s32 	%r23, %r7, 1;
	mul.wide.u32 	%rd16, %r23, 4;
	add.s64 	%rd17, %rd1, %rd16;
	ld.global.f32 	%f25, [%rd17+256];
	add.f32 	%f28, %f28, %f25;
$L__BB0_17:
	mul.f32 	%f26, %f28, 0f3E000000;
	cvta.to.global.u64 	%rd18, %rd3;
	add.s64 	%rd20, %rd18, %rd13;
	st.global.f32 	[%rd20], %f26;
$L__BB0_18:
	ret;

}
	// .globl	_Z12kernel2D_optPfS_
.visible .entry _Z12kernel2D_optPfS_(
	.param .u64 .ptr .align 1 _Z12kernel2D_optPfS__param_0,
	.param .u64 .ptr .align 1 _Z12kernel2D_optPfS__param_1
)
{
	.reg .pred 	%p<19>;
	.reg .b32 	%r<31>;
	.reg .b32 	%f<50>;
	.reg .b64 	%rd<35>;
	// demoted variable
	.shared .align 4 .b8 _ZZ12kernel2D_optPfS_E4temp[400];
	ld.param.u64 	%rd7, [_Z12kernel2D_optPfS__param_0];
	ld.param.u64 	%rd6, [_Z12kernel2D_optPfS__param_1];
	cvta.to.global.u64 	%rd1, %rd7;
	mov.u32 	%r11, %ctaid.x;
	mov.u32 	%r12, %ntid.x;
	mov.u32 	%r1, %tid.x;
	mad.lo.s32 	%r2, %r11, %r12, %r1;
	mov.u32 	%r13, %ctaid.y;
	mov.u32 	%r14, %ntid.y;
	mul.lo.s32 	%r3, %r13, %r14;
	mov.u32 	%r4, %tid.y;
	add.s32 	%r15, %r3, %r4;
	mul.wide.u32 	%rd8, %r15, 64;
	cvt.s64.s32 	%rd9, %r2;
	add.s64 	%rd2, %rd8, %rd9;
	max.u32 	%r16, %r2, %r15;
	setp.gt.u32 	%p1, %r16, 63;
	@%p1 bra 	$L__BB1_24;
	shl.b64 	%rd10, %rd2, 2;
	add.s64 	%rd11, %rd1, %rd10;
	ld.global.f32 	%f17, [%rd11];
	mov.u32 	%r17, _ZZ12kernel2D_optPfS_E4temp;
	mad.lo.s32 	%r6, %r1, 40, %r17;
	add.s32 	%r7, %r6, 40;
	shl.b32 	%r18, %r4, 2;
	add.s32 	%r8, %r7, %r18;
	st.shared.f32 	[%r8+4], %f17;
	or.b32  	%r19, %r1, %r4;
	setp.ne.s32 	%p2, %r19, 0;
	shl.b32 	%r9, %r3, 6;
	add.s32 	%r20, %r2, %r9;
	mul.wide.u32 	%rd12, %r20, 4;
	add.s64 	%rd3, %rd1, %rd12;
	add.s32 	%r21, %r3, -1;
	cvt.u64.u32 	%rd13, %r2;
	mul.wide.u32 	%rd4, %r21, 64;
	add.s64 	%rd14, %rd4, %rd13;
	shl.b64 	%rd15, %rd14, 2;
	add.s64 	%rd5, %rd1, %rd15;
	@%p2 bra 	$L__BB1_11;
	setp.eq.s32 	%p3, %r2, 0;
	setp.eq.s32 	%p4, %r15, 0;
	or.pred  	%p5, %p3, %p4;
	mov.f32 	%f42, 0f00000000;
	@%p5 bra 	$L__BB1_4;
	add.s32 	%r22, %r2, -1;
	cvt.u64.u32 	%rd16, %r22;
	add.s64 	%rd17, %rd4, %rd16;
	shl.b64 	%rd18, %rd17, 2;
	add.s64 	%rd19, %rd1, %rd18;
	ld.global.f32 	%f42, [%rd19];
$L__BB1_4:
	setp.eq.s32 	%p6, %r2, 0;
	st.shared.f32 	[_ZZ12kernel2D_optPfS_E4temp], %f42;
	setp.gt.u32 	%p7, %r15, 55;
	or.pred  	%p8, %p6, %p7;
	mov.f32 	%f43, 0f00000000;
	@%p8 bra 	$L__BB1_6;
	add.s32 	%r23, %r2, -1;
	cvt.u64.u32 	%rd20, %r23;
	cvt.u64.u32 	%rd21, %r9;
	add.s64 	%rd22, %rd21, %rd20;
	shl.b64 	%rd23, %rd22, 2;
	add.s64 	%rd24, %rd1, %rd23;
	ld.global.f32 	%f43, [%rd24+2048];
$L__BB1_6:
	setp.eq.s32 	%p9, %r15, 0;
	st.shared.f32 	[_ZZ12kernel2D_optPfS_E4temp+36], %f43;
	setp.gt.u32 	%p10, %r2, 55;
	or.pred  	%p11, %p10, %p9;
	mov.f32 	%f44, 0f00000000;
	@%p11 bra 	$L__BB1_8;
	ld.global.f32 	%f44, [%rd5+32];
$L__BB1_8:
	st.shared.f32 	[_ZZ12kernel2D_optPfS_E4temp+360], %f44;
	setp.gt.u32 	%p12, %r16, 55;
	mov.f32 	%f45, 0f00000000;
	@%p12 bra 	$L__BB1_10;
	ld.global.f32 	%f45, [%rd3+2080];
$L__BB1_10:
	st.shared.f32 	[_ZZ12kernel2D_optPfS_E4temp+396], %f45;
$L__BB1_11:
	setp.ne.s32 	%p13, %r1, 0;
	@%p13 bra 	$L__BB1_17;
	setp.eq.s32 	%p14, %r2, 0;
	mov.f32 	%f46, 0f00000000;
	@%p14 bra 	$L__BB1_14;
	shl.b32 	%r25, %r15, 6;
	cvt.u64.u32 	%rd25, %r25;
	add.s32 	%r26, %r2, -1;
	cvt.u64.u32 	%rd26, %r26;
	add.s64 	%rd27, %rd25, %rd26;
	shl.b64 	%rd28, %rd27, 2;
	add.s64 	%rd29, %rd1, %rd28;
	ld.global.f32 	%f46, [%rd29];
$L__BB1_14:
	add.s32 	%r10, %r17, %r18;
	st.shared.f32 	[%r10+4], %f46;
	setp.gt.u32 	%p15, %r2, 55;
	mov.f32 	%f47, 0f00000000;
	@%p15 bra 	$L__BB1_16;
	shl.b32 	%r29, %r15, 6;
	add.s32 	%r30, %r29, %r2;
	mul.wide.u32 	%rd30, %r30, 4;
	add.s64 	%rd31, %rd1, %rd30;
	ld.global.f32 	%f47, [%rd31+32];
$L__BB1_16:
	st.shared.f32 	[%r10+364], %f47;
$L__BB1_17:
	setp.ne.s32 	%p16, %r4, 0;
	@%p16 bra 	$L__BB1_23;
	setp.eq.s32 	%p17, %r15, 0;
	mov.f32 	%f48, 0f00000000;
	@%p17 bra 	$L__BB1_20;
	ld.global.f32 	%f48, [%rd5];
$L__BB1_20:
	st.shared.f32 	[%r7], %f48;
	setp.gt.u32 	%p18, %r15, 55;
	mov.f32 	%f49, 0f00000000;
	@%p18 bra 	$L__BB1_22;
	ld.global.f32 	%f49, [%rd3+2048];
$L__BB1_22:
	st.shared.f32 	[%r6+76], %f49;
$L__BB1_23:
	bar.sync 	0;
	ld.shared.f32 	%f26, [%r8+-40];
	ld.shared.f32 	%f27, [%r8+-36];
	add.f32 	%f28, %f26, %f27;
	ld.shared.f32 	%f29, [%r8+-32];
	add.f32 	%f30, %f28, %f29;
	ld.shared.f32 	%f31, [%r8];
	add.f32 	%f32, %f30, %f31;
	ld.shared.f32 	%f33, [%r8+8];
	add.f32 	%f34, %f32, %f33;
	ld.shared.f32 	%f35, [%r8+40];
	add.f32 	%f36, %f34, %f35;
	ld.shared.f32 	%f37, [%r8+44];
	add.f32 	%f38, %f36, %f37;
	ld.shared.f32 	%f39, [%r8+48];
	add.f32 	%f40, %f38, %f39;
	mul.f32 	%f41, %f40, 0f3E000000;
	cvta.to.global.u64 	%rd32, %rd6;
	add.s64 	%rd34, %rd32, %rd10;
	st.global.f32 	[%rd34], %f41;
$L__BB1_24:
	ret;

}
	// .globl	_Z8kernel3DPfS_
.visible .entry _Z8kernel3DPfS_(
	.param .u64 .ptr .align 1 _Z8kernel3DPfS__param_0,
	.param .u64 .ptr .align 1 _Z8kernel3DPfS__param_1
)
{
	.reg .pred 	%p<78>;
	.reg .b32 	%r<110>;
	.reg .b32 	%f<107>;
	.reg .b64 	%rd<64>;

	ld.param.u64 	%rd3, [_Z8kernel3DPfS__param_0];
	ld.param.u64 	%rd2, [_Z8kernel3DPfS__param_1];
	cvta.to.global.u64 	%rd1, %rd3;
	mov.u32 	%r16, %ctaid.x;
	mov.u32 	%r17, %ntid.x;
	mov.u32 	%r18, %tid.x;
	mad.lo.s32 	%r1, %r16, %r17, %r18;
	mov.u32 	%r19, %ctaid.y;
	mov.u32 	%r20, %ntid.y;
	mov.u32 	%r21, %tid.y;
	mad.lo.s32 	%r22, %r19, %r20, %r21;
	mov.u32 	%r23, %ctaid.z;
	mov.u32 	%r24, %ntid.z;
	mov.u32 	%r25, %tid.z;
	mad.lo.s32 	%r3, %r23, %r24, %r25;
	setp.gt.u32 	%p7, %r22, 63;
	or.b32  	%r26, %r3, %r1;
	and.b32  	%r27, %r26, -64;
	setp.ne.s32 	%p8, %r27, 0;
	or.pred  	%p9, %p8, %p7;
	@%p9 bra 	$L__BB2_54;
	add.s32 	%r4, %r1, -1;
	add.s32 	%r5, %r22, -1;
	max.u32 	%r28, %r4, %r5;
	setp.lt.u32 	%p1, %r28, 64;
	shl.b32 	%r6, %r5, 6;
	add.s32 	%r7, %r6, %r4;
	add.s32 	%r8, %r3, -1;
	mov.f32 	%f82, 0f00000000;
	max.u32 	%r29, %r28, %r8;
	setp.gt.u32 	%p10, %r29, 63;
	@%p10 bra 	$L__BB2_3;
	shl.b32 	%r30, %r8, 12;
	add.s32 	%r31, %r7, %r30;
	mul.wide.u32 	%rd4, %r31, 4;
	add.s64 	%rd5, %rd1, %rd4;
	ld.global.f32 	%f54, [%rd5];
	add.f32 	%f82, %f54, 0f00000000;
$L__BB2_3:
	setp.gt.u32 	%p11, %r3, 63;
	not.pred 	%p12, %p1;
	or.pred  	%p13, %p12, %p11;
	@%p13 bra 	$L__BB2_5;
	shl.b32 	%r32, %r3, 12;
	add.s32 	%r33, %r7, %r32;
	mul.wide.u32 	%rd6, %r33, 4;
	add.s64 	%rd7, %rd1, %rd6;
	ld.global.f32 	%f55, [%rd7];
	add.f32 	%f82, %f82, %f55;
$L__BB2_5:
	setp.gt.u32 	%p14, %r3, 62;
	or.pred  	%p16, %p12, %p14;
	@%p16 bra 	$L__BB2_7;
	shl.b32 	%r34, %r3, 12;
	add.s32 	%r35, %r34, %r7;
	add.s32 	%r36, %r35, 4096;
	mul.wide.u32 	%rd8, %r36, 4;
	add.s64 	%rd9, %rd1, %rd8;
	ld.global.f32 	%f56, [%rd9];
	add.f32 	%f82, %f82, %f56;
$L__BB2_7:
	shl.b32 	%r9, %r22, 6;
	add.s32 	%r10, %r7, 64;
	max.u32 	%r37, %r4, %r8;
	setp.gt.u32 	%p17, %r37, 63;
	@%p17 bra 	$L__BB2_9;
	shl.b32 	%r38, %r8, 12;
	add.s32 	%r39, %r10, %r38;
	mul.wide.u32 	%rd10, %r39, 4;
	add.s64 	%rd11, %rd1, %rd10;
	ld.global.f32 	%f57, [%rd11];
	add.f32 	%f82, %f82, %f57;
$L__BB2_9:
	max.u32 	%r40, %r4, %r3;
	setp.gt.u32 	%p18, %r40, 63;
	@%p18 bra 	$L__BB2_11;
	shl.b32 	%r41, %r3, 12;
	add.s32 	%r42, %r10, %r41;
	mul.wide.u32 	%rd12, %r42, 4;
	add.s64 	%rd13, %rd1, %rd12;
	ld.global.f32 	%f58, [%rd13];
	add.f32 	%f82, %f82, %f58;
$L__BB2_11:
	setp.gt.u32 	%p19, %r3, 62;
	setp.gt.u32 	%p20, %r4, 63;
	or.pred  	%p21, %p20, %p19;
	@%p21 bra 	$L__BB2_13;
	shl.b32 	%r43, %r3, 12;
	add.s32 	%r44, %r43, %r10;
	add.s32 	%r45, %r44, 4096;
	mul.wide.u32 	%rd14, %r45, 4;
	add.s64 	%rd15, %rd1, %rd14;
	ld.global.f32 	%f59, [%rd15];
	add.f32 	%f82, %f82, %f59;
$L__BB2_13:
	setp.gt.u32 	%p22, %r8, 63;
	setp.lt.u32 	%p23, %r4, 64;
	setp.lt.u32 	%p24, %r22, 63;
	and.pred  	%p2, %p23, %p24;
	not.pred 	%p25, %p2;
	or.pred  	%p26, %p25, %p22;
	@%p26 bra 	$L__BB2_15;
	shl.b32 	%r46, %r8, 12;
	add.s32 	%r47, %r9, %r4;
	add.s32 	%r48, %r47, %r46;
	mul.wide.u32 	%rd16, %r48, 4;
	add.s64 	%rd17, %rd1, %rd16;
	ld.global.f32 	%f60, [%rd17+256];
	add.f32 	%f82, %f82, %f60;
$L__BB2_15:
	setp.gt.u32 	%p27, %r3, 63;
	or.pred  	%p29, %p25, %p27;
	@%p29 bra 	$L__BB2_17;
	shl.b32 	%r49, %r3, 12;
	add.s32 	%r50, %r9, %r4;
	add.s32 	%r51, %r50, %r49;
	mul.wide.u32 	%rd18, %r51, 4;
	add.s64 	%rd19, %rd1, %rd18;
	ld.global.f32 	%f61, [%rd19+256];
	add.f32 	%f82, %f82, %f61;
$L__BB2_17:
	setp.gt.u32 	%p30, %r3, 62;
	or.pred  	%p32, %p25, %p30;
	@%p32 bra 	$L__BB2_19;
	shl.b32 	%r52, %r3, 12;
	add.s32 	%r53, %r9, %r4;
	add.s32 	%r54, %r52, %r53;
	add.s32 	%r55, %r54, 4096;
	mul.wide.u32 	%rd20, %r55, 4;
	add.s64 	%rd21, %rd1, %rd20;
	ld.global.f32 	%f62, [%rd21+256];
	add.f32 	%f82, %f82, %f62;
$L__BB2_19:
	max.u32 	%r56, %r1, %r5;
	setp.lt.u32 	%p3, %r56, 64;
	add.s32 	%r11, %r6, %r1;
	max.u32 	%r57, %r56, %r8;
	setp.gt.u32 	%p33, %r57, 63;
	@%p33 bra 	$L__BB2_21;
	shl.b32 	%r58, %r8, 12;
	add.s32 	%r59, %r11, %r58;
	mul.wide.u32 	%rd22, %r59, 4;
	add.s64 	%rd23, %rd1, %rd22;
	ld.global.f32 	%f63, [%rd23];
	add.f32 	%f82, %f82, %f63;
$L__BB2_21:
	setp.gt.u32 	%p34, %r3, 63;
	not.pred 	%p35, %p3;
	or.pred  	%p36, %p35, %p34;
	@%p36 bra 	$L__BB2_23;
	shl.b32 	%r60, %r3, 12;
	add.s32 	%r61, %r11, %r60;
	mul.wide.u32 	%rd24, %r61, 4;
	add.s64 	%rd25, %rd1, %rd24;
	ld.global.f32 	%f64, [%rd25];
	add.f32 	%f82, %f82, %f64;
$L__BB2_23:
	setp.gt.u32 	%p37, %r3, 62;
	or.pred  	%p39, %p35, %p37;
	@%p39 bra 	$L__BB2_25;
	shl.b32 	%r62, %r3, 12;
	add.s32 	%r63, %r62, %r11;
	add.s32 	%r64, %r63, 4096;
	mul.wide.u32 	%rd26, %r64, 4;
	add.s64 	%rd27, %rd1, %rd26;
	ld.global.f32 	%f65, [%rd27];
	add.f32 	%f82, %f82, %f65;
$L__BB2_25:
	add.s32 	%r12, %r7, 65;
	max.u32 	%r65, %r1, %r8;
	setp.gt.u32 	%p40, %r65, 63;
	@%p40 bra 	$L__BB2_27;
	shl.b32 	%r66, %r8, 12;
	add.s32 	%r67, %r12, %r66;
	mul.wide.u32 	%rd28, %r67, 4;
	add.s64 	%rd29, %rd1, %rd28;
	ld.global.f32 	%f66, [%rd29];
	add.f32 	%f82, %f82, %f66;
$L__BB2_27:
	setp.gt.u32 	%p41, %r1, 63;
	setp.gt.u32 	%p42, %r3, 62;
	or.pred  	%p43, %p41, %p42;
	@%p43 bra 	$L__BB2_29;
	shl.b32 	%r68, %r3, 12;
	add.s32 	%r69, %r68, %r12;
	add.s32 	%r70, %r69, 4096;
	mul.wide.u32 	%rd30, %r70, 4;
	add.s64 	%rd31, %rd1, %rd30;
	ld.global.f32 	%f67, [%rd31];
	add.f32 	%f82, %f82, %f67;
$L__BB2_29:
	setp.lt.u32 	%p44, %r1, 64;
	setp.lt.u32 	%p45, %r22, 63;
	setp.gt.u32 	%p46, %r8, 63;
	and.pred  	%p4, %p44, %p45;
	not.pred 	%p47, %p4;
	or.pred  	%p48, %p47, %p46;
	@%p48 bra 	$L__BB2_31;
	shl.b32 	%r71, %r8, 12;
	add.s32 	%r72, %r9, %r1;
	add.s32 	%r73, %r72, %r71;
	mul.wide.u32 	%rd32, %r73, 4;
	add.s64 	%rd33, %rd1, %rd32;
	ld.global.f32 	%f68, [%rd33+256];
	add.f32 	%f82, %f82, %f68;
$L__BB2_31:
	setp.gt.u32 	%p49, %r3, 63;
	or.pred  	%p51, %p47, %p49;
	@%p51 bra 	$L__BB2_33;
	shl.b32 	%r74, %r3, 12;
	add.s32 	%r75, %r9, %r1;
	add.s32 	%r76, %r75, %r74;
	mul.wide.u32 	%rd34, %r76, 4;
	add.s64 	%rd35, %rd1, %rd34;
	ld.global.f32 	%f69, [%rd35+256];
	add.f32 	%f82, %f82, %f69;
$L__BB2_33:
	setp.gt.u32 	%p52, %r3, 62;
	or.pred  	%p54, %p47, %p52;
	@%p54 bra 	$L__BB2_35;
	shl.b32 	%r77, %r3, 12;
	add.s32 	%r78, %r9, %r1;
	add.s32 	%r79, %r77, %r78;
	add.s32 	%r80, %r79, 4096;
	mul.wide.u32 	%rd36, %r80, 4;
	add.s64 	%rd37, %rd1, %rd36;
	ld.global.f32 	%f70, [%rd37+256];
	add.f32 	%f82, %f82, %f70;
$L__BB2_35:
	add.s32 	%r13, %r1, 1;
	max.u32 	%r81, %r13, %r5;
	setp.lt.u32 	%p5, %r81, 64;
	add.s32 	%r14, %r7, 2;
	max.u32 	%r82, %r81, %r8;
	setp.gt.u32 	%p55, %r82, 63;
	@%p55 bra 	$L__BB2_37;
	shl.b32 	%r83, %r8, 12;
	add.s32 	%r84, %r14, %r83;
	mul.wide.u32 	%rd38, %r84, 4;
	add.s64 	%rd39, %rd1, %rd38;
	ld.global.f32 	%f71, [%rd39];
	add.f32 	%f82, %f82, %f71;
$L__BB2_37:
	setp.gt.u32 	%p56, %r3, 63;
	not.pred 	%p57, %p5;
	or.pred  	%p58, %p57, %p56;
	@%p58 bra 	$L__BB2_39;
	shl.b32 	%r85, %r3, 12;
	add.s32 	%r86, %r14, %r85;
	mul.wide.u32 	%rd40, %r86, 4;
	add.s64 	%rd41, %rd1, %rd40;
	ld.global.f32 	%f72, [%rd41];
	add.f32 	%f82, %f82, %f72;
$L__BB2_39:
	setp.gt.u32 	%p59, %r3, 62;
	or.pred  	%p61, %p57, %p59;
	@%p61 bra 	$L__BB2_41;
	shl.b32 	%r87, %r3, 12;
	add.s32 	%r88, %r87, %r14;
	add.s32 	%r89, %r88, 4096;
	mul.wide.u32 	%rd42, %r89, 4;
	add.s64 	%rd43, %rd1, %rd42;
	ld.global.f32 	%f73, [%rd43];
	add.f32 	%f82, %f82, %f73;
$L__BB2_41:
	add.s32 	%r15, %r7, 66;
	max.u32 	%r90, %r13, %r8;
	setp.gt.u32 	%p62, %r90, 63;
	@%p62 bra 	$L__BB2_43;
	shl.b32 	%r91, %r8, 12;
	add.s32 	%r92, %r15, %r91;
	mul.wide.u32 	%rd44, %r92, 4;
	add.s64 	%rd45, %rd1, %rd44;
	ld.global.f32 	%f74, [%rd45];
	add.f32 	%f82, %f82, %f74;
$L__BB2_43:
	max.u32 	%r93, %r13, %r3;
	setp.gt.u32 	%p63, %r93, 63;
	@%p63 bra 	$L__BB2_45;
	shl.b32 	%r94, %r3, 12;
	add.s32 	%r95, %r15, %r94;
	mul.wide.u32 	%rd46, %r95, 4;
	add.s64 	%rd47, %rd1, %rd46;
	ld.global.f32 	%f75, [%rd47];
	add.f32 	%f82, %f82, %f75;
$L__BB2_45:
	setp.gt.u32 	%p64, %r13, 63;
	setp.gt.u32 	%p65, %r3, 62;
	or.pred  	%p66, %p64, %p65;
	@%p66 bra 	$L__BB2_47;
	shl.b32 	%r96, %r3, 12;
	add.s32 	%r97, %r96, %r15;
	add.s32 	%r98, %r97, 4096;
	mul.wide.u32 	%rd48, %r98, 4;
	add.s64 	%rd49, %rd1, %rd48;
	ld.global.f32 	%f76, [%rd49];
	add.f32 	%f82, %f82, %f76;
$L__BB2_47:
	setp.lt.u32 	%p67, %r13, 64;
	setp.lt.u32 	%p68, %r22, 63;
	setp.gt.u32 	%p69, %r8, 63;
	and.pred  	%p6, %p67, %p68;
	not.pred 	%p70, %p6;
	or.pred  	%p71, %p70, %p69;
	@%p71 bra 	$L__BB2_49;
	shl.b32 	%r99, %r8, 12;
	add.s32 	%r100, %r9, %r13;
	add.s32 	%r101, %r100, %r99;
	mul.wide.u32 	%rd50, %r101, 4;
	add.s64 	%rd51, %rd1, %rd50;
	ld.global.f32 	%f77, [%rd51+256];
	add.f32 	%f82, %f82, %f77;
$L__BB2_49:
	setp.gt.u32 	%p72, %r3, 63;
	or.pred  	%p74, %p70, %p72;
	@%p74 bra 	$L__BB2_51;
	shl.b32 	%r102, %r3, 12;
	add.s32 	%r103, %r9, %r13;
	add.s32 	%r104, %r103, %r102;
	mul.wide.u32 	%rd52, %r104, 4;
	add.s64 	%rd53, %rd1, %rd52;
	ld.global.f32 	%f78, [%rd53+256];
	add.f32 	%f82, %f82, %f78;
$L__BB2_51:
	setp.gt.u32 	%p75, %r3, 62;
	or.pred  	%p77, %p70, %p75;
	@%p77 bra 	$L__BB2_53;
	shl.b32 	%r105, %r3, 12;
	add.s32 	%r106, %r9, %r13;
	add.s32 	%r107, %r105, %r106;
	add.s32 	%r108, %r107, 4096;
	mul.wide.u32 	%rd54, %r108, 4;
	add.s64 	%rd55, %rd1, %rd54;
	ld.global.f32 	%f79, [%rd55+256];
	add.f32 	%f82, %f82, %f79;
$L__BB2_53:
	div.rn.f32 	%f80, %f82, 0f41D00000;
	shl.b32 	%r109, %r3, 6;
	mul.wide.u32 	%rd56, %r109, 64;
	cvt.u64.u32 	%rd57, %r9;
	cvt.s64.s32 	%rd58, %r1;
	add.s64 	%rd59, %rd57, %rd58;
	add.s64 	%rd60, %rd59, %rd56;
	cvta.to.global.u64 	%rd61, %rd2;
	shl.b64 	%rd62, %rd60, 2;
	add.s64 	%rd63, %rd61, %rd62;
	st.global.f32 	[%rd63], %f80;
$L__BB2_54:
	ret;

}
	// .globl	_Z12kernel3D_optPfS_
.visible .entry _Z12kernel3D_optPfS_(
	.param .u64 .ptr .align 1 _Z12kernel3D_optPfS__param_0,
	.param .u64 .ptr .align 1 _Z12kernel3D_optPfS__param_1
)
{
	.reg .pred 	%p<79>;
	.reg .b32 	%r<51>;
	.reg .b32 	%f<159>;
	.reg .b64 	%rd<52>;
	// demoted variable
	.shared .align 4 .b8 _ZZ12kernel3D_optPfS_E4temp[4000];
	ld.param.u64 	%rd12, [_Z12kernel3D_optPfS__param_0];
	ld.param.u64 	%rd11, [_Z12kernel3D_optPfS__param_1];
	cvta.to.global.u64 	%rd1, %rd12;
	mov.u32 	%r21, %ctaid.x;
	mov.u32 	%r22, %ntid.x;
	mov.u32 	%r1, %tid.x;
	mad.lo.s32 	%r2, %r21, %r22, %r1;
	mov.u32 	%r23, %ctaid.y;
	mov.u32 	%r24, %ntid.y;
	mov.u32 	%r3, %tid.y;
	mad.lo.s32 	%r25, %r23, %r24, %r3;
	mov.u32 	%r26, %ctaid.z;
	mov.u32 	%r27, %ntid.z;
	mul.lo.s32 	%r5, %r26, %r27;
	mov.u32 	%r6, %tid.z;
	add.s32 	%r7, %r5, %r6;
	shl.b32 	%r8, %r7, 12;
	shl.b32 	%r9, %r25, 6;
	add.s32 	%r10, %r8, %r9;
	setp.gt.u32 	%p5, %r25, 63;
	or.b32  	%r28, %r7, %r2;
	and.b32  	%r29, %r28, -64;
	setp.ne.s32 	%p6, %r29, 0;
	or.pred  	%p7, %p6, %p5;
	@%p7 bra 	$L__BB3_68;
	add.s32 	%r30, %r10, %r2;
	mul.wide.s32 	%rd13, %r30, 4;
	add.s64 	%rd2, %rd1, %rd13;
	ld.global.f32 	%f53, [%rd2];
	mov.u32 	%r31, _ZZ12kernel3D_optPfS_E4temp;
	mad.lo.s32 	%r11, %r1, 400, %r31;
	add.s32 	%r12, %r11, 400;
	mul.lo.s32 	%r32, %r3, 40;
	add.s32 	%r13, %r12, %r32;
	add.s32 	%r14, %r13, 40;
	shl.b32 	%r33, %r6, 2;
	add.s32 	%r15, %r14, %r33;
	st.shared.f32 	[%r15+4], %f53;
	setp.ne.s32 	%p8, %r1, 0;
	add.s32 	%r16, %r31, %r32;
	@%p8 bra 	$L__BB3_7;
	setp.eq.s32 	%p9, %r2, 0;
	mov.f32 	%f133, 0f00000000;
	@%p9 bra 	$L__BB3_4;
	ld.global.f32 	%f133, [%rd2+-4];
$L__BB3_4:
	add.s32 	%r35, %r16, %r33;
	add.s32 	%r17, %r35, 40;
	st.shared.f32 	[%r35+44], %f133;
	cvt.s64.s32 	%rd14, %r2;
	add.s64 	%rd15, %rd14, -56;
	setp.lt.u64 	%p10, %rd15, -64;
	mov.f32 	%f134, 0f00000000;
	@%p10 bra 	$L__BB3_6;
	ld.global.f32 	%f134, [%rd2+32];
$L__BB3_6:
	st.shared.f32 	[%r17+3604], %f134;
$L__BB3_7:
	setp.ne.s32 	%p11, %r3, 0;
	@%p11 bra 	$L__BB3_13;
	setp.eq.s32 	%p12, %r25, 0;
	mov.f32 	%f135, 0f00000000;
	@%p12 bra 	$L__BB3_10;
	ld.global.f32 	%f135, [%rd2+-256];
$L__BB3_10:
	add.s32 	%r18, %r12, %r33;
	st.shared.f32 	[%r18+4], %f135;
	setp.gt.u32 	%p13, %r25, 55;
	mov.f32 	%f136, 0f00000000;
	@%p13 bra 	$L__BB3_12;
	ld.global.f32 	%f136, [%rd2+2048];
$L__BB3_12:
	st.shared.f32 	[%r18+364], %f136;
$L__BB3_13:
	setp.ne.s32 	%p14, %r6, 0;
	@%p14 bra 	$L__BB3_19;
	setp.eq.s32 	%p15, %r7, 0;
	mov.f32 	%f137, 0f00000000;
	@%p15 bra 	$L__BB3_16;
	ld.global.f32 	%f137, [%rd2+-16384];
$L__BB3_16:
	st.shared.f32 	[%r14], %f137;
	setp.gt.u32 	%p16, %r7, 55;
	mov.f32 	%f138, 0f00000000;
	@%p16 bra 	$L__BB3_18;
	ld.global.f32 	%f138, [%rd2+131072];
$L__BB3_18:
	st.shared.f32 	[%r13+76], %f138;
$L__BB3_19:
	or.b32  	%r19, %r1, %r3;
	setp.ne.s32 	%p17, %r19, 0;
	@%p17 bra 	$L__BB3_29;
	setp.eq.s32 	%p18, %r2, 0;
	setp.eq.s32 	%p19, %r25, 0;
	or.pred  	%p20, %p18, %p19;
	mov.f32 	%f139, 0f00000000;
	@%p20 bra 	$L__BB3_22;
	ld.global.f32 	%f139, [%rd2+-260];
$L__BB3_22:
	setp.eq.s32 	%p21, %r25, 0;
	add.s32 	%r20, %r31, %r33;
	st.shared.f32 	[%r20+4], %f139;
	cvt.s64.s32 	%rd16, %r2;
	add.s64 	%rd3, %rd16, -56;
	setp.lt.u64 	%p22, %rd3, -64;
	or.pred  	%p23, %p22, %p21;
	mov.f32 	%f140, 0f00000000;
	@%p23 bra 	$L__BB3_24;
	ld.global.f32 	%f140, [%rd2+-224];
$L__BB3_24:
	setp.eq.s32 	%p24, %r2, 0;
	st.shared.f32 	[%r20+3604], %f140;
	setp.gt.u32 	%p25, %r25, 55;
	or.pred  	%p26, %p24, %p25;
	mov.f32 	%f141, 0f00000000;
	@%p26 bra 	$L__BB3_26;
	ld.global.f32 	%f141, [%rd2+2044];
$L__BB3_26:
	setp.gt.u32 	%p27, %r25, 55;
	setp.lt.u64 	%p28, %rd3, -64;
	st.shared.f32 	[%r20+364], %f141;
	or.pred  	%p29, %p28, %p27;
	mov.f32 	%f142, 0f00000000;
	@%p29 bra 	$L__BB3_28;
	ld.global.f32 	%f142, [%rd2+2080];
$L__BB3_28:
	st.shared.f32 	[%r20+3964], %f142;
$L__BB3_29:
	or.b32  	%r39, %r3, %r6;
	setp.ne.s32 	%p30, %r39, 0;
	@%p30 bra 	$L__BB3_39;
	setp.eq.s32 	%p31, %r25, 0;
	setp.eq.s32 	%p32, %r7, 0;
	or.pred  	%p33, %p31, %p32;
	mov.f32 	%f143, 0f00000000;
	@%p33 bra 	$L__BB3_32;
	ld.global.f32 	%f143, [%rd2+-16640];
$L__BB3_32:
	setp.eq.s32 	%p34, %r7, 0;
	st.shared.f32 	[%r12], %f143;
	setp.gt.u32 	%p35, %r25, 55;
	or.pred  	%p36, %p35, %p34;
	mov.f32 	%f144, 0f00000000;
	@%p36 bra 	$L__BB3_34;
	ld.global.f32 	%f144, [%rd2+-14336];
$L__BB3_34:
	setp.eq.s32 	%p37, %r25, 0;
	st.shared.f32 	[%r11+760], %f144;
	setp.gt.u32 	%p38, %r7, 55;
	or.pred  	%p39, %p37, %p38;
	mov.f32 	%f145, 0f00000000;
	@%p39 bra 	$L__BB3_36;
	ld.global.f32 	%f145, [%rd2+130816];
$L__BB3_36:
	st.shared.f32 	[%r11+436], %f145;
	max.u32 	%r40, %r25, %r7;
	setp.gt.u32 	%p40, %r40, 55;
	mov.f32 	%f146, 0f00000000;
	@%p40 bra 	$L__BB3_38;
	ld.global.f32 	%f146, [%rd2+133120];
$L__BB3_38:
	st.shared.f32 	[%r11+796], %f146;
$L__BB3_39:
	or.b32  	%r41, %r1, %r6;
	setp.ne.s32 	%p41, %r41, 0;
	@%p41 bra 	$L__BB3_49;
	setp.eq.s32 	%p42, %r2, 0;
	setp.eq.s32 	%p43, %r7, 0;
	or.pred  	%p44, %p42, %p43;
	mov.f32 	%f147, 0f00000000;
	@%p44 bra 	$L__BB3_42;
	ld.global.f32 	%f147, [%rd2+-16388];
$L__BB3_42:
	setp.eq.s32 	%p45, %r7, 0;
	st.shared.f32 	[%r16+40], %f147;
	cvt.s64.s32 	%rd17, %r2;
	add.s64 	%rd4, %rd17, -56;
	setp.lt.u64 	%p46, %rd4, -64;
	or.pred  	%p47, %p45, %p46;
	mov.f32 	%f148, 0f00000000;
	@%p47 bra 	$L__BB3_44;
	ld.global.f32 	%f148, [%rd2+-16352];
$L__BB3_44:
	setp.eq.s32 	%p48, %r2, 0;
	st.shared.f32 	[%r16+3640], %f148;
	setp.gt.u32 	%p49, %r7, 55;
	or.pred  	%p50, %p48, %p49;
	mov.f32 	%f149, 0f00000000;
	@%p50 bra 	$L__BB3_46;
	ld.global.f32 	%f149, [%rd2+131068];
$L__BB3_46:
	setp.gt.u32 	%p51, %r7, 55;
	setp.lt.u64 	%p52, %rd4, -64;
	st.shared.f32 	[%r16+76], %f149;
	or.pred  	%p53, %p52, %p51;
	mov.f32 	%f150, 0f00000000;
	@%p53 bra 	$L__BB3_48;
	ld.global.f32 	%f150, [%rd2+131104];
$L__BB3_48:
	st.shared.f32 	[%r16+3676], %f150;
$L__BB3_49:
	or.b32  	%r42, %r19, %r6;
	setp.ne.s32 	%p54, %r42, 0;
	@%p54 bra 	$L__BB3_67;
	setp.eq.s32 	%p55, %r2, 0;
	setp.eq.s32 	%p56, %r25, 0;
	or.pred  	%p1, %p55, %p56;
	setp.eq.s32 	%p57, %r7, 0;
	or.pred  	%p58, %p57, %p1;
	add.s32 	%r43, %r5, -1;
	add.s32 	%r44, %r25, -1;
	cvt.s64.s32 	%rd5, %r2;
	mul.wide.u32 	%rd18, %r43, 4096;
	mul.wide.u32 	%rd6, %r44, 64;
	add.s64 	%rd7, %rd18, %rd5;
	add.s64 	%rd19, %rd7, %rd6;
	shl.b64 	%rd20, %rd19, 2;
	add.s64 	%rd8, %rd1, %rd20;
	mov.f32 	%f151, 0f00000000;
	@%p58 bra 	$L__BB3_52;
	ld.global.f32 	%f151, [%rd8+-4];
$L__BB3_52:
	st.shared.f32 	[_ZZ12kernel3D_optPfS_E4temp], %f151;
	setp.gt.u32 	%p59, %r7, 55;
	or.pred  	%p60, %p1, %p59;
	mov.f32 	%f152, 0f00000000;
	@%p60 bra 	$L__BB3_54;
	add.s32 	%r45, %r2, -1;
	cvt.s64.s32 	%rd21, %r45;
	cvt.u64.u32 	%rd22, %r8;
	add.s64 	%rd23, %rd22, %rd21;
	add.s64 	%rd24, %rd23, %rd6;
	shl.b64 	%rd25, %rd24, 2;
	add.s64 	%rd26, %rd1, %rd25;
	ld.global.f32 	%f152, [%rd26+131072];
$L__BB3_54:
	setp.eq.s32 	%p61, %r7, 0;
	setp.eq.s32 	%p62, %r2, 0;
	st.shared.f32 	[_ZZ12kernel3D_optPfS_E4temp+36], %f152;
	setp.gt.u32 	%p63, %r25, 55;
	or.pred  	%p2, %p62, %p63;
	or.pred  	%p64, %p61, %p2;
	add.s32 	%r46, %r9, 512;
	cvt.u64.u32 	%rd27, %r46;
	add.s64 	%rd28, %rd7, %rd27;
	shl.b64 	%rd29, %rd28, 2;
	add.s64 	%rd9, %rd1, %rd29;
	mov.f32 	%f153, 0f00000000;
	@%p64 bra 	$L__BB3_56;
	ld.global.f32 	%f153, [%rd9+-4];
$L__BB3_56:
	setp.gt.u32 	%p65, %r7, 55;
	st.shared.f32 	[_ZZ12kernel3D_optPfS_E4temp+360], %f153;
	or.pred  	%p66, %p2, %p65;
	mov.f32 	%f154, 0f00000000;
	@%p66 bra 	$L__BB3_58;
	add.s32 	%r47, %r2, -1;
	cvt.s64.s32 	%rd30, %r47;
	cvt.u64.u32 	%rd31, %r10;
	add.s64 	%rd32, %rd31, %rd30;
	shl.b64 	%rd33, %rd32, 2;
	add.s64 	%rd34, %rd1, %rd33;
	ld.global.f32 	%f154, [%rd34+133120];
$L__BB3_58:
	setp.eq.s32 	%p67, %r7, 0;
	setp.eq.s32 	%p68, %r25, 0;
	st.shared.f32 	[_ZZ12kernel3D_optPfS_E4temp+396], %f154;
	add.s64 	%rd10, %rd5, -56;
	setp.lt.u64 	%p69, %rd10, -64;
	or.pred  	%p3, %p69, %p68;
	or.pred  	%p70, %p67, %p3;
	mov.f32 	%f155, 0f00000000;
	@%p70 bra 	$L__BB3_60;
	ld.global.f32 	%f155, [%rd8+32];
$L__BB3_60:
	setp.gt.u32 	%p71, %r7, 55;
	st.shared.f32 	[_ZZ12kernel3D_optPfS_E4temp+3600], %f155;
	or.pred  	%p72, %p3, %p71;
	mov.f32 	%f156, 0f00000000;
	@%p72 bra 	$L__BB3_62;
	add.s32 	%r48, %r8, 32768;
	cvt.u64.u32 	%rd35, %r48;
	add.s64 	%rd36, %rd5, %rd35;
	add.s64 	%rd37, %rd36, %rd6;
	shl.b64 	%rd38, %rd37, 2;
	add.s64 	%rd39, %rd1, %rd38;
	ld.global.f32 	%f156, [%rd39+32];
$L__BB3_62:
	setp.lt.u64 	%p73, %rd10, -64;
	setp.gt.u32 	%p74, %r25, 55;
	setp.eq.s32 	%p75, %r7, 0;
	st.shared.f32 	[_ZZ12kernel3D_optPfS_E4temp+3636], %f156;
	or.pred  	%p4, %p73, %p74;
	or.pred  	%p76, %p75, %p4;
	mov.f32 	%f157, 0f00000000;
	@%p76 bra 	$L__BB3_64;
	ld.global.f32 	%f157, [%rd9+32];
$L__BB3_64:
	setp.gt.u32 	%p77, %r7, 55;
	st.shared.f32 	[_ZZ12kernel3D_optPfS_E4temp+3960], %f157;
	or.pred  	%p78, %p4, %p77;
	mov.f32 	%f158, 0f00000000;
	@%p78 bra 	$L__BB3_66;
	add.s32 	%r49, %r10, 33280;
	cvt.u64.u32 	%rd40, %r49;
	add.s64 	%rd41, %rd5, %rd40;
	shl.b64 	%rd42, %rd41, 2;
	add.s64 	%rd43, %rd1, %rd42;
	ld.global.f32 	%f158, [%rd43+32];
$L__BB3_66:
	st.shared.f32 	[_ZZ12kernel3D_optPfS_E4temp+3996], %f158;
$L__BB3_67:
	bar.sync 	0;
	ld.shared.f32 	%f80, [%r15+-440];
	add.f32 	%f81, %f80, 0f00000000;
	ld.shared.f32 	%f82, [%r15+-436];
	add.f32 	%f83, %f81, %f82;
	ld.shared.f32 	%f84, [%r15+-432];
	add.f32 	%f85, %f83, %f84;
	ld.shared.f32 	%f86, [%r15+-400];
	add.f32 	%f87, %f85, %f86;
	ld.shared.f32 	%f88, [%r15+-396];
	add.f32 	%f89, %f87, %f88;
	ld.shared.f32 	%f90, [%r15+-392];
	add.f32 	%f91, %f89, %f90;
	ld.shared.f32 	%f92, [%r15+-360];
	add.f32 	%f93, %f91, %f92;
	ld.shared.f32 	%f94, [%r15+-356];
	add.f32 	%f95, %f93, %f94;
	ld.shared.f32 	%f96, [%r15+-352];
	add.f32 	%f97, %f95, %f96;
	ld.shared.f32 	%f98, [%r15+-40];
	add.f32 	%f99, %f97, %f98;
	ld.shared.f32 	%f100, [%r15+-36];
	add.f32 	%f101, %f99, %f100;
	ld.shared.f32 	%f102, [%r15+-32];
	add.f32 	%f103, %f101, %f102;
	ld.shared.f32 	%f104, [%r15];
	add.f32 	%f105, %f103, %f104;
	ld.shared.f32 	%f106, [%r15+8];
	add.f32 	%f107, %f105, %f106;
	ld.shared.f32 	%f108, [%r15+40];
	add.f32 	%f109, %f107, %f108;
	ld.shared.f32 	%f110, [%r15+44];
	add.f32 	%f111, %f109, %f110;
	ld.shared.f32 	%f112, [%r15+48];
	add.f32 	%f113, %f111, %f112;
	ld.shared.f32 	%f114, [%r15+360];
	add.f32 	%f115, %f113, %f114;
	ld.shared.f32 	%f116, [%r15+364];
	add.f32 	%f117, %f115, %f116;
	ld.shared.f32 	%f118, [%r15+368];
	add.f32 	%f119, %f117, %f118;
	ld.shared.f32 	%f120, [%r15+400];
	add.f32 	%f121, %f119, %f120;
	ld.shared.f32 	%f122, [%r15+404];
	add.f32 	%f123, %f121, %f122;
	ld.shared.f32 	%f124, [%r15+408];
	add.f32 	%f125, %f123, %f124;
	ld.shared.f32 	%f126, [%r15+440];
	add.f32 	%f127, %f125, %f126;
	ld.shared.f32 	%f128, [%r15+444];
	add.f32 	%f129, %f127, %f128;
	ld.shared.f32 	%f130, [%r15+448];
	add.f32 	%f131, %f129, %f130;
	div.rn.f32 	%f132, %f131, 0f41D00000;
	shl.b32 	%r50, %r7, 6;
	mul.wide.u32 	%rd44, %r50, 64;
	cvt.u64.u32 	%rd45, %r9;
	cvt.s64.s32 	%rd46, %r2;
	add.s64 	%rd47, %rd45, %rd46;
	add.s64 	%rd48, %rd47, %rd44;
	cvta.to.global.u64 	%rd49, %rd11;
	shl.b64 	%rd50, %rd48, 2;
	add.s64 	%rd51, %rd49, %rd50;
	st.global.f32 	[%rd51], %f132;
$L__BB3_68:
	ret;

}


// ===== COMPILED SASS (sm_100) =====

	.target	sm_100

	.elftype	@"ET_EXEC"


//--------------------- .note.nv.tkinfo           --------------------------
	.section	.note.nv.tkinfo,"",@"SHT_NOTE"
	.sectionflags	@"SHF_NOTE_NV_TKINFO"
	.tkinfo
        /*0018*/ 	.word	0x00000002
        /*0030*/ 	.string	""
        /*0030*/ 	.string	"ptxas"
        /*0030*/ 	.string	"Cuda compilation tools, release 13.0, V13.0.88"
        /*0030*/ 	.string	"Build cuda_13.0.r13.0/compiler.36424714_0"
        /*0030*/ 	.string	"-arch sm_100 -m 64 "



//--------------------- .note.nv.cuinfo           --------------------------
	.section	.note.nv.cuinfo,"",@"SHT_NOTE"
	.sectionflags	@"SHF_NOTE_NV_CUINFO"
        /*0018*/ 	.short	0x0002
        /*001a*/ 	.short	0x0064
        /*001c*/ 	.short	0x0082
	.zero		2


//--------------------- .nv.info                  --------------------------
	.section	.nv.info,"",@"SHT_CUDA_INFO"
	.align	4


	//----- nvinfo : EIATTR_REGCOUNT
	.align		4
        /*0000*/ 	.byte	0x04, 0x2f
        /*0002*/ 	.short	(.L_1 - .L_0)
	.align		4
.L_0:
        /*0004*/ 	.word	index@(_Z8kernel2DPfS_)
        /*0008*/ 	.word	0x00000016


	//----- nvinfo : EIATTR_FRAME_SIZE
	.align		4
.L_1:
        /*000c*/ 	.byte	0x04, 0x11
        /*000e*/ 	.short	(.L_3 - .L_2)
	.align		4
.L_2:
        /*0010*/ 	.word	index@(_Z8kernel2DPfS_)
        /*0014*/ 	.word	0x00000000


	//----- nvinfo : EIATTR_REGCOUNT
	.align		4
.L_3:
        /*0018*/ 	.byte	0x04, 0x2f
        /*001a*/ 	.short	(.L_5 - .L_4)
	.align		4
.L_4:
        /*001c*/ 	.word	index@(_Z12kernel2D_optPfS_)
        /*0020*/ 	.word	0x0000001e


	//----- nvinfo : EIATTR_FRAME_SIZE
	.align		4
.L_5:
        /*0024*/ 	.byte	0x04, 0x11
        /*0026*/ 	.short	(.L_7 - .L_6)
	.align		4
.L_6:
        /*0028*/ 	.word	index@(_Z12kernel2D_optPfS_)
        /*002c*/ 	.word	0x00000000


	//----- nvinfo : EIATTR_REGCOUNT
	.align		4
.L_7:
        /*0030*/ 	.byte	0x04, 0x2f
        /*0032*/ 	.short	(.L_9 - .L_8)
	.align		4
.L_8:
        /*0034*/ 	.word	index@(_Z8kernel3DPfS_)
        /*0038*/ 	.word	0x0000001e


	//----- nvinfo : EIATTR_FRAME_SIZE
	.align		4
.L_9:
        /*003c*/ 	.byte	0x04, 0x11
        /*003e*/ 	.short	(.L_11 - .L_10)
	.align		4
.L_10:
        /*0040*/ 	.word	index@($__internal_1_$__cuda_sm3x_div_rn_noftz_f32_slowpath)
        /*0044*/ 	.word	0x00000000


	//----- nvinfo : EIATTR_FRAME_SIZE
	.align		4
.L_11:
        /*0048*/ 	.byte	0x04, 0x11
        /*004a*/ 	.short	(.L_13 - .L_12)
	.align		4
.L_12:
        /*004c*/ 	.word	index@(_Z8kernel3DPfS_)
        /*0050*/ 	.word	0x00000000


	//----- nvinfo : EIATTR_REGCOUNT
	.align		4
.L_13:
        /*0054*/ 	.byte	0x04, 0x2f
        /*0056*/ 	.short	(.L_15 - .L_14)
	.align		4
.L_14:
        /*0058*/ 	.word	index@(_Z12kernel3D_optPfS_)
        /*005c*/ 	.word	0x00000020


	//----- nvinfo : EIATTR_FRAME_SIZE
	.align		4
.L_15:
        /*0060*/ 	.byte	0x04, 0x11
        /*0062*/ 	.short	(.L_17 - .L_16)
	.align		4
.L_16:
        /*0064*/ 	.word	index@($__internal_0_$__cuda_sm3x_div_rn_noftz_f32_slowpath)
        /*0068*/ 	.word	0x00000000


	//----- nvinfo : EIATTR_FRAME_SIZE
	.align		4
.L_17:
        /*006c*/ 	.byte	0x04, 0x11
        /*006e*/ 	.short	(.L_19 - .L_18)
	.align		4
.L_18:
        /*0070*/ 	.word	index@(_Z12kernel3D_optPfS_)
        /*0074*/ 	.word	0x00000000


	//----- nvinfo : EIATTR_MIN_STACK_SIZE
	.align		4
.L_19:
        /*0078*/ 	.byte	0x04, 0x12
        /*007a*/ 	.short	(.L_21 - .L_20)
	.align		4
.L_20:
        /*007c*/ 	.word	index@(_Z12kernel3D_optPfS_)
        /*0080*/ 	.word	0x00000000


	//----- nvinfo : EIATTR_MIN_STACK_SIZE
	.align		4
.L_21:
        /*0084*/ 	.byte	0x04, 0x12
        /*0086*/ 	.short	(.L_23 - .L_22)
	.align		4
.L_22:
        /*0088*/ 	.word	index@(_Z8kernel3DPfS_)
        /*008c*/ 	.word	0x00000000


	//----- nvinfo : EIATTR_MIN_STACK_SIZE
	.align		4
.L_23:
        /*0090*/ 	.byte	0x04, 0x12
        /*0092*/ 	.short	(.L_25 - .L_24)
	.align		4
.L_24:
        /*0094*/ 	.word	index@(_Z12kernel2D_optPfS_)
        /*0098*/ 	.word	0x00000000


	//----- nvinfo : EIATTR_MIN_STACK_SIZE
	.align		4
.L_25:
        /*009c*/ 	.byte	0x04, 0x12
        /*009e*/ 	.short	(.L_27 - .L_26)
	.align		4
.L_26:
        /*00a0*/ 	.word	index@(_Z8kernel2DPfS_)
        /*00a4*/ 	.word	0x00000000
.L_27:


//--------------------- .nv.compat                --------------------------
	.section	.nv.compat,"",@"SHT_CUDA_COMPAT_INFO"
	.align	4
        /*0000*/ 	.byte	0x02, 0x09, 0x00, 0x00, 0x02, 0x02, 0x01, 0x00, 0x02, 0x05, 0x05, 0x00, 0x03, 0x07, 0x01, 0x01
        /*0010*/ 	.byte	0x02, 0x03, 0x00, 0x00, 0x02, 0x06, 0x01, 0x00, 0x04, 0x0b, 0x08, 0x00, 0x01, 0x00, 0x00, 0x00
        /*0020*/ 	.byte	0x00, 0x00, 0x00, 0x00


//--------------------- .nv.info._Z12kernel3D_optPfS_ --------------------------
	.section	.nv.info._Z12kernel3D_optPfS_,"",@"SHT_CUDA_INFO"
	.sectionflags	@""
	.align	4


	//----- nvinfo : EIATTR_CUDA_API_VERSION
	.align		4
        /*0000*/ 	.byte	0x04, 0x37
        /*0002*/ 	.short	(.L_29 - .L_28)
.L_28:
        /*0004*/ 	.word	0x00000082


	//----- nvinfo : EIATTR_KPARAM_INFO
	.align		4
.L_29:
        /*0008*/ 	.byte	0x04, 0x17
        /*000a*/ 	.short	(.L_31 - .L_30)
.L_30:
        /*000c*/ 	.word	0x00000000
        /*0010*/ 	.short	0x0001
        /*0012*/ 	.short	0x0008
        /*0014*/ 	.byte	0x00, 0xf5, 0x21, 0x00


	//----- nvinfo : EIATTR_KPARAM_INFO
	.align		4
.L_31:
        /*0018*/ 	.byte	0x04, 0x17
        /*001a*/ 	.short	(.L_33 - .L_32)
.L_32:
        /*001c*/ 	.word	0x00000000
        /*0020*/ 	.short	0x0000
        /*0022*/ 	.short	0x0000
        /*0024*/ 	.byte	0x00, 0xf5, 0x21, 0x00


	//----- nvinfo : EIATTR_SPARSE_MMA_MASK
	.align		4
.L_33:
        /*0028*/ 	.byte	0x03, 0x50
        /*002a*/ 	.short	0x0000


	//----- nvinfo : EIATTR_MAXREG_COUNT
	.align		4
        /*002c*/ 	.byte	0x03, 0x1b
        /*002e*/ 	.short	0x00ff


	//----- nvinfo : EIATTR_NUM_BARRIERS
	.align		4
        /*0030*/ 	.byte	0x02, 0x4c
        /*0032*/ 	.byte	0x01
	.zero		1


	//----- nvinfo : EIATTR_MERCURY_ISA_VERSION
	.align		4
        /*0034*/ 	.byte	0x03, 0x5f
        /*0036*/ 	.short	0x0101


	//----- nvinfo : EIATTR_VRC_CTA_INIT_COUNT
	.align		4
        /*0038*/ 	.byte	0x02, 0x4a
	.zero		1
	.zero		1


	//----- nvinfo : EIATTR_EXIT_INSTR_OFFSETS
	.align		4
        /*003c*/ 	.byte	0x04, 0x1c
        /*003e*/ 	.short	(.L_35 - .L_34)


	//   ....[0]....
.L_34:
        /*0040*/ 	.word	0x00000100


	//   ....[1]....
        /*0044*/ 	.word	0x00001300


	//----- nvinfo : EIATTR_CRS_STACK_SIZE
	.align		4
.L_35:
        /*0048*/ 	.byte	0x04, 0x1e
        /*004a*/ 	.short	(.L_37 - .L_36)
.L_36:
        /*004c*/ 	.word	0x00000000


	//----- nvinfo : EIATTR_CBANK_PARAM_SIZE
	.align		4
.L_37:
        /*0050*/ 	.byte	0x03, 0x19
        /*0052*/ 	.short	0x0010


	//----- nvinfo : EIATTR_PARAM_CBANK
	.align		4
        /*0054*/ 	.byte	0x04, 0x0a
        /*0056*/ 	.short	(.L_39 - .L_38)
	.align		4
.L_38:
        /*0058*/ 	.word	index@(.nv.constant0._Z12kernel3D_optPfS_)
        /*005c*/ 	.short	0x0380
        /*005e*/ 	.short	0x0010


	//----- nvinfo : EIATTR_SW_WAR
	.align		4
.L_39:
        /*0060*/ 	.byte	0x04, 0x36
        /*0062*/ 	.short	(.L_41 - .L_40)
.L_40:
        /*0064*/ 	.word	0x00000008
.L_41:


//--------------------- .nv.info._Z8kernel3DPfS_  --------------------------
	.section	.nv.info._Z8kernel3DPfS_,"",@"SHT_CUDA_INFO"
	.sectionflags	@""
	.align	4


	//----- nvinfo : EIATTR_CUDA_API_VERSION
	.align		4
        /*0000*/ 	.byte	0x04, 0x37
        /*0002*/ 	.short	(.L_43 - .L_42)
.L_42:
        /*0004*/ 	.word	0x00000082


	//----- nvinfo : EIATTR_KPARAM_INFO
	.align		4
.L_43:
        /*0008*/ 	.byte	0x04, 0x17
        /*000a*/ 	.short	(.L_45 - .L_44)
.L_44:
        /*000c*/ 	.word	0x00000000
        /*0010*/ 	.short	0x0001
        /*0012*/ 	.short	0x0008
        /*0014*/ 	.byte	0x00, 0xf5, 0x21, 0x00


	//----- nvinfo : EIATTR_KPARAM_INFO
	.align		4
.L_45:
        /*0018*/ 	.byte	0x04, 0x17
        /*001a*/ 	.short	(.L_47 - .L_46)
.L_46:
        /*001c*/ 	.word	0x00000000
        /*0020*/ 	.short	0x0000
        /*0022*/ 	.short	0x0000
        /*0024*/ 	.byte	0x00, 0xf5, 0x21, 0x00


	//----- nvinfo : EIATTR_SPARSE_MMA_MASK
	.align		4
.L_47:
        /*0028*/ 	.byte	0x03, 0x50
        /*002a*/ 	.short	0x0000


	//----- nvinfo : EIATTR_MAXREG_COUNT
	.align		4
        /*002c*/ 	.byte	0x03, 0x1b
        /*002e*/ 	.short	0x00ff


	//----- nvinfo : EIATTR_MERCURY_ISA_VERSION
	.align		4
        /*0030*/ 	.byte	0x03, 0x5f
        /*0032*/ 	.short	0x0101


	//----- nvinfo : EIATTR_VRC_CTA_INIT_COUNT
	.align		4
        /*0034*/ 	.byte	0x02, 0x4a
	.zero		1
	.zero		1


	//----- nvinfo : EIATTR_EXIT_INSTR_OFFSETS
	.align		4
        /*0038*/ 	.byte	0x04, 0x1c
        /*003a*/ 	.short	(.L_49 - .L_48)


	//   ....[0]....
.L_48:
        /*003c*/ 	.word	0x000000f0


	//   ....[1]....
        /*0040*/ 	.word	0x00000f50


	//----- nvinfo : EIATTR_CRS_STACK_SIZE
	.align		4
.L_49:
        /*0044*/ 	.byte	0x04, 0x1e
        /*0046*/ 	.short	(.L_51 - .L_50)
.L_50:
        /*0048*/ 	.word	0x00000000


	//----- nvinfo : EIATTR_CBANK_PARAM_SIZE
	.align		4
.L_51:
        /*004c*/ 	.byte	0x03, 0x19
        /*004e*/ 	.short	0x0010


	//----- nvinfo : EIATTR_PARAM_CBANK
	.align		4
        /*0050*/ 	.byte	0x04, 0x0a
        /*0052*/ 	.short	(.L_53 - .L_52)
	.align		4
.L_52:
        /*0054*/ 	.word	index@(.nv.constant0._Z8kernel3DPfS_)
        /*0058*/ 	.short	0x0380
        /*005a*/ 	.short	0x0010


	//----- nvinfo : EIATTR_SW_WAR
	.align		4
.L_53:
        /*005c*/ 	.byte	0x04, 0x36
        /*005e*/ 	.short	(.L_55 - .L_54)
.L_54:
        /*0060*/ 	.word	0x00000008
.L_55:


//--------------------- .nv.info._Z12kernel2D_optPfS_ --------------------------
	.section	.nv.info._Z12kernel2D_optPfS_,"",@"SHT_CUDA_INFO"
	.sectionflags	@""
	.align	4


	//----- nvinfo : EIATTR_CUDA_API_VERSION
	.align		4
        /*0000*/ 	.byte	0x04, 0x37
        /*0002*/ 	.short	(.L_57 - .L_56)
.L_56:
        /*0004*/ 	.word	0x00000082


	//----- nvinfo : EIATTR_KPARAM_INFO
	.align		4
.L_57:
        /*0008*/ 	.byte	0x04, 0x17
        /*000a*/ 	.short	(.L_59 - .L_58)
.L_58:
        /*000c*/ 	.word	0x00000000
        /*0010*/ 	.short	0x0001
        /*0012*/ 	.short	0x0008
        /*0014*/ 	.byte	0x00, 0xf5, 0x21, 0x00


	//----- nvinfo : EIATTR_KPARAM_INFO
	.align		4
.L_59:
        /*0018*/ 	.byte	0x04, 0x17
        /*001a*/ 	.short	(.L_61 - .L_60)
.L_60:
        /*001c*/ 	.word	0x00000000
        /*0020*/ 	.short	0x0000
        /*0022*/ 	.short	0x0000
        /*0024*/ 	.byte	0x00, 0xf5, 0x21, 0x00


	//----- nvinfo : EIATTR_SPARSE_MMA_MASK
	.align		4
.L_61:
        /*0028*/ 	.byte	0x03, 0x50
        /*002a*/ 	.short	0x0000


	//----- nvinfo : EIATTR_MAXREG_COUNT
	.align		4
        /*002c*/ 	.byte	0x03, 0x1b
        /*002e*/ 	.short	0x00ff


	//----- nvinfo : EIATTR_NUM_BARRIERS
	.align		4
        /*0030*/ 	.byte	0x02, 0x4c
        /*0032*/ 	.byte	0x01
	.zero		1


	//----- nvinfo : EIATTR_MERCURY_ISA_VERSION
	.align		4
        /*0034*/ 	.byte	0x03, 0x5f
        /*0036*/ 	.short	0x0101


	//----- nvinfo : EIATTR_VRC_CTA_INIT_COUNT
	.align		4
        /*0038*/ 	.byte	0x02, 0x4a
	.zero		1
	.zero		1


	//----- nvinfo : EIATTR_EXIT_INSTR_OFFSETS
	.align		4
        /*003c*/ 	.byte	0x04, 0x1c
        /*003e*/ 	.short	(.L_63 - .L_62)


	//   ....[0]....
.L_62:
        /*0040*/ 	.word	0x000000c0


	//   ....[1]....
        /*0044*/ 	.word	0x000007b0


	//----- nvinfo : EIATTR_CRS_STACK_SIZE
	.align		4
.L_63:
        /*0048*/ 	.byte	0x04, 0x1e
        /*004a*/ 	.short	(.L_65 - .L_64)
.L_64:
        /*004c*/ 	.word	0x00000000


	//----- nvinfo : EIATTR_CBANK_PARAM_SIZE
	.align		4
.L_65:
        /*0050*/ 	.byte	0x03, 0x19
        /*0052*/ 	.short	0x0010


	//----- nvinfo : EIATTR_PARAM_CBANK
	.align		4
        /*0054*/ 	.byte	0x04, 0x0a
        /*0056*/ 	.short	(.L_67 - .L_66)
	.align		4
.L_66:
        /*0058*/ 	.word	index@(.nv.constant0._Z12kernel2D_optPfS_)
        /*005c*/ 	.short	0x0380
        /*005e*/ 	.short	0x0010


	//----- nvinfo : EIATTR_SW_WAR
	.align		4
.L_67:
        /*0060*/ 	.byte	0x04, 0x36
        /*0062*/ 	.short	(.L_69 - .L_68)
.L_68:
        /*0064*/ 	.word	0x00000008
.L_69:


//--------------------- .nv.info._Z8kernel2DPfS_  --------------------------
	.section	.nv.info._Z8kernel2DPfS_,"",@"SHT_CUDA_INFO"
	.sectionflags	@""
	.align	4


	//----- nvinfo : EIATTR_CUDA_API_VERSION
	.align		4
        /*0000*/ 	.byte	0x04, 0x37
        /*0002*/ 	.short	(.L_71 - .L_70)
.L_70:
        /*0004*/ 	.word	0x00000082


	//----- nvinfo : EIATTR_KPARAM_INFO
	.align		4
.L_71:
        /*0008*/ 	.byte	0x04, 0x17
        /*000a*/ 	.short	(.L_73 - .L_72)
.L_72:
        /*000c*/ 	.word	0x00000000
        /*0010*/ 	.short	0x0001
        /*0012*/ 	.short	0x0008
        /*0014*/ 	.byte	0x00, 0xf5, 0x21, 0x00


	//----- nvinfo : EIATTR_KPARAM_INFO
	.align		4
.L_73:
        /*0018*/ 	.byte	0x04, 0x17
        /*001a*/ 	.short	(.L_75 - .L_74)
.L_74:
        /*001c*/ 	.word	0x00000000
        /*0020*/ 	.short	0x0000
        /*0022*/ 	.short	0x0000
        /*0024*/ 	.byte	0x00, 0xf5, 0x21, 0x00


	//----- nvinfo : EIATTR_SPARSE_MMA_MASK
	.align		4
.L_75:
        /*0028*/ 	.byte	0x03, 0x50
        /*002a*/ 	.short	0x0000


	//----- nvinfo : EIATTR_MAXREG_COUNT
	.align		4
        /*002c*/ 	.byte	0x03, 0x1b
        /*002e*/ 	.short	0x00ff


	//----- nvinfo : EIATTR_MERCURY_ISA_VERSION
	.align		4
        /*0030*/ 	.byte	0x03, 0x5f
        /*0032*/ 	.short	0x0101


	//----- nvinfo : EIATTR_VRC_CTA_INIT_COUNT
	.align		4
        /*0034*/ 	.byte	0x02, 0x4a
	.zero		1
	.zero		1


	//----- nvinfo : EIATTR_EXIT_INSTR_OFFSETS
	.align		4
        /*0038*/ 	.byte	0x04, 0x1c
        /*003a*/ 	.short	(.L_77 - .L_76)


	//   ....[0]....
.L_76:
        /*003c*/ 	.word	0x000000b0


	//   ....[1]....
        /*0040*/ 	.word	0x000003c0


	//----- nvinfo : EIATTR_CBANK_PARAM_SIZE
	.align		4
.L_77:
        /*0044*/ 	.byte	0x03, 0x19
        /*0046*/ 	.short	0x0010


	//----- nvinfo : EIATTR_PARAM_CBANK
	.align		4
        /*0048*/ 	.byte	0x04, 0x0a
        /*004a*/ 	.short	(.L_79 - .L_78)
	.align		4
.L_78:
        /*004c*/ 	.word	index@(.nv.constant0._Z8kernel2DPfS_)
        /*0050*/ 	.short	0x0380
        /*0052*/ 	.short	0x0010


	//----- nvinfo : EIATTR_SW_WAR
	.align		4
.L_79:
        /*0054*/ 	.byte	0x04, 0x36
        /*0056*/ 	.short	(.L_81 - .L_80)
.L_80:
        /*0058*/ 	.word	0x00000008
.L_81:


//--------------------- .nv.callgraph             --------------------------
	.section	.nv.callgraph,"",@"SHT_CUDA_CALLGRAPH"
	.align	4
	.sectionentsize	8
	.align		4
        /*0000*/ 	.word	0x00000000
	.align		4
        /*0004*/ 	.word	0xffffffff
	.align		4
        /*0008*/ 	.word	0x00000000
	.align		4
        /*000c*/ 	.word	0xfffffffe
	.align		4
        /*0010*/ 	.word	0x00000000
	.align		4
        /*0014*/ 	.word	0xfffffffd
	.align		4
        /*0018*/ 	.word	0x00000000
	.align		4
        /*001c*/ 	.word	0xfffffffc


//--------------------- .text._Z12kernel3D_optPfS_ --------------------------
	.section	.text._Z12kernel3D_optPfS_,"ax",@progbits
	.align	128
        .global         _Z12kernel3D_optPfS_
        .type           _Z12kernel3D_optPfS_,@function
        .size           _Z12kernel3D_optPfS_,(.L_x_52 - _Z12kernel3D_optPfS_)
        .other          _Z12kernel3D_optPfS_,@"STO_CUDA_ENTRY STV_DEFAULT"
_Z12kernel3D_optPfS_:
.text._Z12kernel3D_optPfS_:
[----:B------:R-:W-:Y:S01]  /*0000*/  LDC R1, c[0x0][0x37c] ;  /* 0x0000df00ff017b82 */ /* 0x000fe20000000800 */
[----:B------:R-:W0:Y:S07]  /*0010*/  S2R R19, SR_TID.X ;  /* 0x0000000000137919 */ /* 0x000e2e0000002100 */
[----:B------:R-:W0:Y:S01]  /*0020*/  LDC R2, c[0x0][0x360] ;  /* 0x0000d800ff027b82 */ /* 0x000e220000000800 */
[----:B------:R-:W1:Y:S01]  /*0030*/  S2R R3, SR_TID.Z ;  /* 0x0000000000037919 */ /* 0x000e620000002300 */
[----:B------:R-:W2:Y:S06]  /*0040*/  S2R R21, SR_TID.Y ;  /* 0x0000000000157919 */ /* 0x000eac0000002200 */
[----:B------:R-:W2:Y:S08]  /*0050*/  LDC R6, c[0x0][0x364] ;  /* 0x0000d900ff067b82 */ /* 0x000eb00000000800 */
[----:B------:R-:W3:Y:S08]  /*0060*/  S2UR UR6, SR_CTAID.Z ;  /* 0x00000000000679c3 */ /* 0x000ef00000002700 */
[----:B------:R-:W3:Y:S08]  /*0070*/  LDC R7, c[0x0][0x368] ;  /* 0x0000da00ff077b82 */ /* 0x000ef00000000800 */
[----:B------:R-:W0:Y:S08]  /*0080*/  S2UR UR4, SR_CTAID.X ;  /* 0x00000000000479c3 */ /* 0x000e300000002500 */
[----:B------:R-:W2:Y:S01]  /*0090*/  S2UR UR5, SR_CTAID.Y ;  /* 0x00000000000579c3 */ /* 0x000ea20000002600 */
[----:B---3--:R-:W-:-:S04]  /*00a0*/  IMAD R7, R7, UR6, RZ ;  /* 0x0000000607077c24 */ /* 0x008fc8000f8e02ff */
[----:B-1----:R-:W-:Y:S02]  /*00b0*/  IMAD.IADD R15, R7, 0x1, R3 ;  /* 0x00000001070f7824 */ /* 0x002fe400078e0203 */
[----:B0-----:R-:W-:-:S05]  /*00c0*/  IMAD R2, R2, UR4, R19 ;  /* 0x0000000402027c24 */ /* 0x001fca000f8e0213 */
[----:B------:R-:W-:Y:S01]  /*00d0*/  LOP3.LUT P0, RZ, R15, 0xffffffc0, R2, 0xc8, !PT ;  /* 0xffffffc00fff7812 */ /* 0x000fe2000780c802 */
[----:B--2---:R-:W-:-:S05]  /*00e0*/  IMAD R6, R6, UR5, R21 ;  /* 0x0000000506067c24 */ /* 0x004fca000f8e0215 */
[----:B------:R-:W-:-:S13]  /*00f0*/  ISETP.GT.U32.OR P0, PT, R6, 0x3f, P0 ;  /* 0x0000003f0600780c */ /* 0x000fda0000704470 */
[----:B------:R-:W-:Y:S05]  /*0100*/  @P0 EXIT ;  /* 0x000000000000094d */ /* 0x000fea0003800000 */
[----:B------:R-:W0:Y:S01]  /*0110*/  LDC.64 R4, c[0x0][0x380] ;  /* 0x0000e000ff047b82 */ /* 0x000e220000000a00 */
[----:B------:R-:W1:Y:S01]  /*0120*/  LDCU.64 UR6, c[0x0][0x358] ;  /* 0x00006b00ff0677ac */ /* 0x000e620008000a00 */
[----:B------:R-:W-:Y:S02]  /*0130*/  IMAD.SHL.U32 R8, R15, 0x1000, RZ ;  /* 0x000010000f087824 */ /* 0x000fe400078e00ff */
[----:B------:R-:W-:-:S04]  /*0140*/  IMAD.SHL.U32 R17, R6, 0x40, RZ ;  /* 0x0000004006117824 */ /* 0x000fc800078e00ff */
[----:B------:R-:W-:-:S04]  /*0150*/  IMAD.IADD R9, R8, 0x1, R17 ;  /* 0x0000000108097824 */ /* 0x000fc800078e0211 */
[----:B------:R-:W-:-:S04]  /*0160*/  IMAD.IADD R11, R2, 0x1, R9 ;  /* 0x00000001020b7824 */ /* 0x000fc800078e0209 */
[----:B0-----:R-:W-:-:S05]  /*0170*/  IMAD.WIDE R4, R11, 0x4, R4 ;  /* 0x000000040b047825 */ /* 0x001fca00078e0204 */
[----:B-1----:R-:W2:Y:S01]  /*0180*/  LDG.E R11, desc[UR6][R4.64] ;  /* 0x00000006040b7981 */ /* 0x002ea2000c1e1900 */
[----:B------:R-:W-:Y:S01]  /*0190*/  MOV R14, 0x400 ;  /* 0x00000400000e7802 */ /* 0x000fe20000000f00 */
[----:B------:R-:W-:Y:S01]  /*01a0*/  BSSY.RECONVERGENT B0, `(.L_x_0) ;  /* 0x000001b000007945 */ /* 0x000fe20003800200 */
[C---:B------:R-:W-:Y:S01]  /*01b0*/  LOP3.LUT P1, R0, R19.reuse, RZ, R21, 0xfa, !PT ;  /* 0x000000ff13007212 */ /* 0x040fe2000782fa15 */
[----:B------:R-:W0:Y:S01]  /*01c0*/  S2R R13, SR_CgaCtaId ;  /* 0x00000000000d7919 */ /* 0x000e220000008800 */
[C---:B------:R-:W-:Y:S02]  /*01d0*/  ISETP.NE.AND P0, PT, R19.reuse, RZ, PT ;  /* 0x000000ff1300720c */ /* 0x040fe40003f05270 */
[-C--:B------:R-:W-:Y:S02]  /*01e0*/  LOP3.LUT P3, RZ, R0, R3.reuse, RZ, 0xfc, !PT ;  /* 0x0000000300ff7212 */ /* 0x080fe4000786fcff */
[----:B------:R-:W-:Y:S02]  /*01f0*/  LOP3.LUT P4, RZ, R19, R3, RZ, 0xfc, !PT ;  /* 0x0000000313ff7212 */ /* 0x000fe4000788fcff */
[----:B------:R-:W-:-:S02]  /*0200*/  ISETP.NE.AND P2, PT, R21, RZ, PT ;  /* 0x000000ff1500720c */ /* 0x000fc40003f45270 */
[----:B------:R-:W-:Y:S02]  /*0210*/  LOP3.LUT P5, RZ, R21, R3, RZ, 0xfc, !PT ;  /* 0x0000000315ff7212 */ /* 0x000fe400078afcff */
[----:B0-----:R-:W-:-:S05]  /*0220*/  LEA R14, R13, R14, 0x18 ;  /* 0x0000000e0d0e7211 */ /* 0x001fca00078ec0ff */
[--C-:B------:R-:W-:Y:S02]  /*0230*/  IMAD R10, R19, 0x190, R14.reuse ;  /* 0x00000190130a7824 */ /* 0x100fe400078e020e */
[C---:B------:R-:W-:Y:S02]  /*0240*/  IMAD R12, R21.reuse, 0x28, R14 ;  /* 0x00000028150c7824 */ /* 0x040fe400078e020e */
[----:B------:R-:W-:-:S04]  /*0250*/  IMAD R16, R21, 0x28, R10 ;  /* 0x0000002815107824 */ /* 0x000fc800078e020a */
[----:B------:R-:W-:-:S05]  /*0260*/  IMAD R0, R3, 0x4, R16 ;  /* 0x0000000403007824 */ /* 0x000fca00078e0210 */
[----:B--2---:R0:W-:Y:S01]  /*0270*/  STS [R0+0x1bc], R11 ;  /* 0x0001bc0b00007388 */ /* 0x0041e20000000800 */
[----:B------:R-:W-:Y:S05]  /*0280*/  @P0 BRA `(.L_x_1) ;  /* 0x0000000000300947 */ /* 0x000fea0003800000 */
[----:B0-----:R-:W-:Y:S01]  /*0290*/  IADD3 R11, P6, PT, R2, -0x38, RZ ;  /* 0xffffffc8020b7810 */ /* 0x001fe20007fde0ff */
[----:B------:R-:W-:-:S03]  /*02a0*/  IMAD.MOV.U32 R13, RZ, RZ, RZ ;  /* 0x000000ffff0d7224 */ /* 0x000fc600078e00ff */
[----:B------:R-:W-:Y:S02]  /*02b0*/  ISETP.GE.U32.AND P0, PT, R11, -0x40, PT ;  /* 0xffffffc00b00780c */ /* 0x000fe40003f06070 */
[C---:B------:R-:W-:Y:S02]  /*02c0*/  LEA.HI.X.SX32 R11, R2.reuse, 0xffffffff, 0x1, P6 ;  /* 0xffffffff020b7811 */ /* 0x040fe400030f0eff */
[----:B------:R-:W-:Y:S02]  /*02d0*/  ISETP.NE.AND P6, PT, R2, RZ, PT ;  /* 0x000000ff0200720c */ /* 0x000fe40003fc5270 */
[----:B------:R-:W-:Y:S01]  /*02e0*/  ISETP.GE.U32.AND.EX P0, PT, R11, -0x1, PT, P0 ;  /* 0xffffffff0b00780c */ /* 0x000fe20003f06100 */
[----:B------:R-:W-:-:S10]  /*02f0*/  IMAD.MOV.U32 R11, RZ, RZ, RZ ;  /* 0x000000ffff0b7224 */ /* 0x000fd400078e00ff */
[----:B------:R-:W2:Y:S04]  /*0300*/  @P6 LDG.E R11, desc[UR6][R4.64+-0x4] ;  /* 0xfffffc06040b6981 */ /* 0x000ea8000c1e1900 */
[----:B------:R-:W3:Y:S01]  /*0310*/  @P0 LDG.E R13, desc[UR6][R4.64+0x20] ;  /* 0x00002006040d0981 */ /* 0x000ee2000c1e1900 */
[----:B------:R-:W-:-:S05]  /*0320*/  IMAD R18, R3, 0x4, R12 ;  /* 0x0000000403127824 */ /* 0x000fca00078e020c */
[----:B--2---:R1:W-:Y:S04]  /*0330*/  STS [R18+0x2c], R11 ;  /* 0x00002c0b12007388 */ /* 0x0043e80000000800 */
[----:B---3--:R1:W-:Y:S02]  /*0340*/  STS [R18+0xe3c], R13 ;  /* 0x000e3c0d12007388 */ /* 0x0083e40000000800 */
.L_x_1:
[----:B------:R-:W-:Y:S05]  /*0350*/  BSYNC.RECONVERGENT B0 ;  /* 0x0000000000007941 */ /* 0x000fea0003800200 */
.L_x_0:
[----:B------:R-:W-:Y:S01]  /*0360*/  BSSY.RECONVERGENT B0, `(.L_x_2) ;  /* 0x000000c000007945 */ /* 0x000fe20003800200 */
[----:B------:R-:W-:-:S03]  /*0370*/  ISETP.NE.AND P0, PT, R3, RZ, PT ;  /* 0x000000ff0300720c */ /* 0x000fc60003f05270 */
[----:B------:R-:W-:Y:S10]  /*0380*/  @P2 BRA `(.L_x_3) ;  /* 0x0000000000242947 */ /* 0x000ff40003800000 */
[C---:B------:R-:W-:Y:S01]  /*0390*/  ISETP.NE.AND P2, PT, R6.reuse, RZ, PT ;  /* 0x000000ff0600720c */ /* 0x040fe20003f45270 */
[----:B01----:R-:W-:Y:S01]  /*03a0*/  IMAD.MOV.U32 R11, RZ, RZ, RZ ;  /* 0x000000ffff0b7224 */ /* 0x003fe200078e00ff */
[----:B------:R-:W-:Y:S01]  /*03b0*/  ISETP.GT.U32.AND P6, PT, R6, 0x37, PT ;  /* 0x000000370600780c */ /* 0x000fe20003fc4070 */
[----:B------:R-:W-:-:S10]  /*03c0*/  IMAD.MOV.U32 R13, RZ, RZ, RZ ;  /* 0x000000ffff0d7224 */ /* 0x000fd400078e00ff */
[----:B------:R-:W2:Y:S04]  /*03d0*/  @P2 LDG.E R11, desc[UR6][R4.64+-0x100] ;  /* 0xffff0006040b2981 */ /* 0x000ea8000c1e1900 */
[----:B------:R-:W3:Y:S01]  /*03e0*/  @!P6 LDG.E R13, desc[UR6][R4.64+0x800] ;  /* 0x00080006040de981 */ /* 0x000ee2000c1e1900 */
[----:B------:R-:W-:-:S05]  /*03f0*/  IMAD R18, R3, 0x4, R10 ;  /* 0x0000000403127824 */ /* 0x000fca00078e020a */
[----:B--2---:R2:W-:Y:S04]  /*0400*/  STS [R18+0x194], R11 ;  /* 0x0001940b12007388 */ /* 0x0045e80000000800 */
[----:B---3--:R2:W-:Y:S02]  /*0410*/  STS [R18+0x2fc], R13 ;  /* 0x0002fc0d12007388 */ /* 0x0085e40000000800 */
.L_x_3:
[----:B------:R-:W-:Y:S05]  /*0420*/  BSYNC.RECONVERGENT B0 ;  /* 0x0000000000007941 */ /* 0x000fea0003800200 */
.L_x_2:
[----:B------:R-:W-:Y:S04]  /*0430*/  BSSY.RECONVERGENT B0, `(.L_x_4) ;  /* 0x000000a000007945 */ /* 0x000fe80003800200 */
[----:B------:R-:W-:Y:S05]  /*0440*/  @P0 BRA `(.L_x_5) ;  /* 0x0000000000200947 */ /* 0x000fea0003800000 */
[C---:B------:R-:W-:Y:S01]  /*0450*/  ISETP.NE.AND P0, PT, R15.reuse, RZ, PT ;  /* 0x000000ff0f00720c */ /* 0x040fe20003f05270 */
[----:B012---:R-:W-:Y:S01]  /*0460*/  IMAD.MOV.U32 R11, RZ, RZ, RZ ;  /* 0x000000ffff0b7224 */ /* 0x007fe200078e00ff */
[----:B------:R-:W-:Y:S01]  /*0470*/  ISETP.GT.U32.AND P2, PT, R15, 0x37, PT ;  /* 0x000000370f00780c */ /* 0x000fe20003f44070 */
[----:B------:R-:W-:-:S10]  /*0480*/  IMAD.MOV.U32 R13, RZ, RZ, RZ ;  /* 0x000000ffff0d7224 */ /* 0x000fd400078e00ff */
[----:B------:R-:W2:Y:S04]  /*0490*/  @P0 LDG.E R11, desc[UR6][R4.64+-0x4000] ;  /* 0xffc00006040b0981 */ /* 0x000ea8000c1e1900 */
[----:B------:R-:W3:Y:S04]  /*04a0*/  @!P2 LDG.E R13, desc[UR6][R4.64+0x20000] ;  /* 0x02000006040da981 */ /* 0x000ee8000c1e1900 */
[----:B--2---:R4:W-:Y:S04]  /*04b0*/  STS [R16+0x1b8], R11 ;  /* 0x0001b80b10007388 */ /* 0x0049e80000000800 */
[----:B---3--:R4:W-:Y:S02]  /*04c0*/  STS [R16+0x1dc], R13 ;  /* 0x0001dc0d10007388 */ /* 0x0089e40000000800 */
.L_x_5:
[----:B------:R-:W-:Y:S05]  /*04d0*/  BSYNC.RECONVERGENT B0 ;  /* 0x0000000000007941 */ /* 0x000fea0003800200 */
.L_x_4:
[----:B------:R-:W-:Y:S04]  /*04e0*/  BSSY.RECONVERGENT B0, `(.L_x_6) ;  /* 0x0000018000007945 */ /* 0x000fe80003800200 */
[----:B------:R-:W-:Y:S05]  /*04f0*/  @P1 BRA `(.L_x_7) ;  /* 0x0000000000581947 */ /* 0x000fea0003800000 */
[----:B------:R-:W-:Y:S01]  /*0500*/  ISETP.NE.AND P2, PT, R6, RZ, PT ;  /* 0x000000ff0600720c */ /* 0x000fe20003f45270 */
[----:B012-4-:R-:W-:Y:S01]  /*0510*/  IMAD.MOV.U32 R11, RZ, RZ, RZ ;  /* 0x000000ffff0b7224 */ /* 0x017fe200078e00ff */
[C---:B------:R-:W-:Y:S02]  /*0520*/  IADD3 R13, P6, PT, R2.reuse, -0x38, RZ ;  /* 0xffffffc8020d7810 */ /* 0x040fe40007fde0ff */
[C---:B------:R-:W-:Y:S02]  /*0530*/  ISETP.EQ.OR P0, PT, R2.reuse, RZ, !P2 ;  /* 0x000000ff0200720c */ /* 0x040fe40005702670 */
[----:B------:R-:W-:Y:S02]  /*0540*/  ISETP.LT.U32.AND P1, PT, R13, -0x40, PT ;  /* 0xffffffc00d00780c */ /* 0x000fe40003f21070 */
[----:B------:R-:W-:-:S09]  /*0550*/  LEA.HI.X.SX32 R13, R2, 0xffffffff, 0x1, P6 ;  /* 0xffffffff020d7811 */ /* 0x000fd200030f0eff */
[----:B------:R-:W2:Y:S01]  /*0560*/  @!P0 LDG.E R11, desc[UR6][R4.64+-0x104] ;  /* 0xfffefc06040b8981 */ /* 0x000ea2000c1e1900 */
[----:B------:R-:W-:Y:S01]  /*0570*/  ISETP.GT.U32.AND P0, PT, R6, 0x37, PT ;  /* 0x000000370600780c */ /* 0x000fe20003f04070 */
[----:B------:R-:W-:Y:S01]  /*0580*/  IMAD.MOV.U32 R19, RZ, RZ, RZ ;  /* 0x000000ffff137224 */ /* 0x000fe200078e00ff */
[C---:B------:R-:W-:Y:S01]  /*0590*/  ISETP.LT.U32.OR.EX P2, PT, R13.reuse, -0x1, !P2, P1 ;  /* 0xffffffff0d00780c */ /* 0x040fe20005741510 */
[----:B------:R-:W-:Y:S01]  /*05a0*/  IMAD.MOV.U32 R21, RZ, RZ, RZ ;  /* 0x000000ffff157224 */ /* 0x000fe200078e00ff */
[----:B------:R-:W-:Y:S02]  /*05b0*/  ISETP.EQ.OR P6, PT, R2, RZ, P0 ;  /* 0x000000ff0200720c */ /* 0x000fe400007c2670 */
[----:B------:R-:W-:Y:S01]  /*05c0*/  ISETP.LT.U32.OR.EX P0, PT, R13, -0x1, P0, P1 ;  /* 0xffffffff0d00780c */ /* 0x000fe20000701510 */
[----:B------:R-:W-:-:S08]  /*05d0*/  IMAD.MOV.U32 R13, RZ, RZ, RZ ;  /* 0x000000ffff0d7224 */ /* 0x000fd000078e00ff */
[----:B------:R-:W3:Y:S04]  /*05e0*/  @!P2 LDG.E R13, desc[UR6][R4.64+-0xe0] ;  /* 0xffff2006040da981 */ /* 0x000ee8000c1e1900 */
[----:B------:R-:W4:Y:S04]  /*05f0*/  @!P6 LDG.E R19, desc[UR6][R4.64+0x7fc] ;  /* 0x0007fc060413e981 */ /* 0x000f28000c1e1900 */
[----:B------:R-:W5:Y:S01]  /*0600*/  @!P0 LDG.E R21, desc[UR6][R4.64+0x820] ;  /* 0x0008200604158981 */ /* 0x000f62000c1e1900 */
[----:B------:R-:W-:-:S05]  /*0610*/  IMAD R16, R3, 0x4, R14 ;  /* 0x0000000403107824 */ /* 0x000fca00078e020e */
[----:B--2---:R0:W-:Y:S04]  /*0620*/  STS [R16+0x4], R11 ;  /* 0x0000040b10007388 */ /* 0x0041e80000000800 */
[----:B---3--:R0:W-:Y:S04]  /*0630*/  STS [R16+0xe14], R13 ;  /* 0x000e140d10007388 */ /* 0x0081e80000000800 */
[----:B----4-:R0:W-:Y:S04]  /*0640*/  STS [R16+0x16c], R19 ;  /* 0x00016c1310007388 */ /* 0x0101e80000000800 */
[----:B-----5:R0:W-:Y:S02]  /*0650*/  STS [R16+0xf7c], R21 ;  /* 0x000f7c1510007388 */ /* 0x0201e40000000800 */
.L_x_7:
[----:B------:R-:W-:Y:S05]  /*0660*/  BSYNC.RECONVERGENT B0 ;  /* 0x0000000000007941 */ /* 0x000fea0003800200 */
.L_x_6:
[----:B------:R-:W-:Y:S04]  /*0670*/  BSSY.RECONVERGENT B0, `(.L_x_8) ;  /* 0x0000015000007945 */ /* 0x000fe80003800200 */
[----:B------:R-:W-:Y:S05]  /*0680*/  @P5 BRA `(.L_x_9) ;  /* 0x00000000004c5947 */ /* 0x000fea0003800000 */
[C---:B------:R-:W-:Y:S01]  /*0690*/  ISETP.NE.AND P0, PT, R15.reuse, RZ, PT ;  /* 0x000000ff0f00720c */ /* 0x040fe20003f05270 */
[----:B012-4-:R-:W-:Y:S01]  /*06a0*/  IMAD.MOV.U32 R13, RZ, RZ, RZ ;  /* 0x000000ffff0d7224 */ /* 0x017fe200078e00ff */
[----:B------:R-:W-:Y:S01]  /*06b0*/  ISETP.GT.U32.AND P1, PT, R15, 0x37, PT ;  /* 0x000000370f00780c */ /* 0x000fe20003f24070 */
[----:B------:R-:W-:Y:S01]  /*06c0*/  IMAD.MOV.U32 R19, RZ, RZ, RZ ;  /* 0x000000ffff137224 */ /* 0x000fe200078e00ff */
[C---:B------:R-:W-:Y:S01]  /*06d0*/  VIMNMX.U32 R11, PT, PT, R6.reuse, R15, !PT ;  /* 0x0000000f060b7248 */ /* 0x040fe20007fe0000 */
[----:B------:R-:W-:Y:S01]  /*06e0*/  IMAD.MOV.U32 R21, RZ, RZ, RZ ;  /* 0x000000ffff157224 */ /* 0x000fe200078e00ff */
[C---:B------:R-:W-:Y:S02]  /*06f0*/  ISETP.EQ.OR P2, PT, R6.reuse, RZ, !P0 ;  /* 0x000000ff0600720c */ /* 0x040fe40004742670 */
[C---:B------:R-:W-:Y:S02]  /*0700*/  ISETP.GT.U32.OR P0, PT, R6.reuse, 0x37, !P0 ;  /* 0x000000370600780c */ /* 0x040fe40004704470 */
[----:B------:R-:W-:-:S02]  /*0710*/  ISETP.EQ.OR P1, PT, R6, RZ, P1 ;  /* 0x000000ff0600720c */ /* 0x000fc40000f22670 */
[----:B------:R-:W-:Y:S01]  /*0720*/  ISETP.GT.U32.AND P5, PT, R11, 0x37, PT ;  /* 0x000000370b00780c */ /* 0x000fe20003fa4070 */
[----:B------:R-:W-:-:S06]  /*0730*/  IMAD.MOV.U32 R11, RZ, RZ, RZ ;  /* 0x000000ffff0b7224 */ /* 0x000fcc00078e00ff */
[----:B------:R-:W2:Y:S04]  /*0740*/  @!P2 LDG.E R11, desc[UR6][R4.64+-0x4100] ;  /* 0xffbf0006040ba981 */ /* 0x000ea8000c1e1900 */
[----:B------:R-:W3:Y:S04]  /*0750*/  @!P0 LDG.E R13, desc[UR6][R4.64+-0x3800] ;  /* 0xffc80006040d8981 */ /* 0x000ee8000c1e1900 */
[----:B------:R-:W4:Y:S04]  /*0760*/  @!P1 LDG.E R19, desc[UR6][R4.64+0x1ff00] ;  /* 0x01ff000604139981 */ /* 0x000f28000c1e1900 */
[----:B------:R-:W5:Y:S04]  /*0770*/  @!P5 LDG.E R21, desc[UR6][R4.64+0x20800] ;  /* 0x020800060415d981 */ /* 0x000f68000c1e1900 */
[----:B--2---:R0:W-:Y:S04]  /*0780*/  STS [R10+0x190], R11 ;  /* 0x0001900b0a007388 */ /* 0x0041e80000000800 */
[----:B---3--:R0:W-:Y:S04]  /*0790*/  STS [R10+0x2f8], R13 ;  /* 0x0002f80d0a007388 */ /* 0x0081e80000000800 */
[----:B----4-:R0:W-:Y:S04]  /*07a0*/  STS [R10+0x1b4], R19 ;  /* 0x0001b4130a007388 */ /* 0x0101e80000000800 */
[----:B-----5:R0:W-:Y:S02]  /*07b0*/  STS [R10+0x31c], R21 ;  /* 0x00031c150a007388 */ /* 0x0201e40000000800 */
.L_x_9:
[----:B------:R-:W-:Y:S05]  /*07c0*/  BSYNC.RECONVERGENT B0 ;  /* 0x0000000000007941 */ /* 0x000fea0003800200 */
.L_x_8:
[----:B------:R-:W-:Y:S04]  /*07d0*/  BSSY.RECONVERGENT B0, `(.L_x_10) ;  /* 0x0000019000007945 */ /* 0x000fe80003800200 */
[----:B------:R-:W-:Y:S05]  /*07e0*/  @P4 BRA `(.L_x_11) ;  /* 0x00000000005c4947 */ /* 0x000fea0003800000 */
[----:B0-----:R-:W-:Y:S01]  /*07f0*/  IADD3 R10, P0, PT, R2, -0x38, RZ ;  /* 0xffffffc8020a7810 */ /* 0x001fe20007f1e0ff */
[----:B-12-4-:R-:W-:Y:S02]  /*0800*/  IMAD.MOV.U32 R13, RZ, RZ, RZ ;  /* 0x000000ffff0d7224 */ /* 0x016fe400078e00ff */
[----:B------:R-:W-:Y:S01]  /*0810*/  IMAD.MOV.U32 R19, RZ, RZ, RZ ;  /* 0x000000ffff137224 */ /* 0x000fe200078e00ff */
[----:B------:R-:W-:Y:S01]  /*0820*/  ISETP.GE.U32.AND P1, PT, R10, -0x40, PT ;  /* 0xffffffc00a00780c */ /* 0x000fe20003f26070 */
[----:B------:R-:W-:Y:S01]  /*0830*/  IMAD.MOV.U32 R21, RZ, RZ, RZ ;  /* 0x000000ffff157224 */ /* 0x000fe200078e00ff */
[----:B------:R-:W-:Y:S02]  /*0840*/  LEA.HI.X.SX32 R11, R2, 0xffffffff, 0x1, P0 ;  /* 0xffffffff020b7811 */ /* 0x000fe400000f0eff */
[----:B------:R-:W-:Y:S02]  /*0850*/  ISETP.NE.AND P0, PT, R15, RZ, PT ;  /* 0x000000ff0f00720c */ /* 0x000fe40003f05270 */
[----:B------:R-:W-:-:S02]  /*0860*/  ISETP.GE.U32.AND.EX P4, PT, R11, -0x1, PT, P1 ;  /* 0xffffffff0b00780c */ /* 0x000fc40003f86110 */
[C---:B------:R-:W-:Y:S02]  /*0870*/  ISETP.GT.U32.AND P1, PT, R15.reuse, 0x37, PT ;  /* 0x000000370f00780c */ /* 0x040fe40003f24070 */
[----:B------:R-:W-:Y:S02]  /*0880*/  ISETP.LT.U32.AND P2, PT, R10, -0x40, PT ;  /* 0xffffffc00a00780c */ /* 0x000fe40003f41070 */
[C---:B------:R-:W-:Y:S02]  /*0890*/  ISETP.EQ.OR P0, PT, R2.reuse, RZ, !P0 ;  /* 0x000000ff0200720c */ /* 0x040fe40004702670 */
[----:B------:R-:W-:Y:S02]  /*08a0*/  ISETP.EQ.OR P4, PT, R15, RZ, !P4 ;  /* 0x000000ff0f00720c */ /* 0x000fe40006782670 */
[----:B------:R-:W-:Y:S02]  /*08b0*/  ISETP.EQ.OR P5, PT, R2, RZ, P1 ;  /* 0x000000ff0200720c */ /* 0x000fe40000fa2670 */
[----:B------:R-:W-:Y:S01]  /*08c0*/  ISETP.LT.U32.OR.EX P2, PT, R11, -0x1, P1, P2 ;  /* 0xffffffff0b00780c */ /* 0x000fe20000f41520 */
        /* <DEDUP_REMOVED lines=9> */
.L_x_11:
[----:B------:R-:W-:Y:S05]  /*0960*/  BSYNC.RECONVERGENT B0 ;  /* 0x0000000000007941 */ /* 0x000fea0003800200 */
.L_x_10:
[----:B------:R-:W-:Y:S04]  /*0970*/  BSSY.RECONVERGENT B0, `(.L_x_12) ;  /* 0x000004d000007945 */ /* 0x000fe80003800200 */
[----:B------:R-:W-:Y:S05]  /*0980*/  @P3 BRA `(.L_x_13) ;  /* 0x00000004002c3947 */ /* 0x000fea0003800000 */
[----:B------:R-:W-:Y:S01]  /*0990*/  ISETP.NE.AND P3, PT, R6, RZ, PT ;  /* 0x000000ff0600720c */ /* 0x000fe20003f65270 */
[----:B------:R-:W3:Y:S01]  /*09a0*/  LDCU.64 UR4, c[0x0][0x380] ;  /* 0x00007000ff0477ac */ /* 0x000ee20008000a00 */
[--C-:B------:R-:W-:Y:S01]  /*09b0*/  SHF.R.S32.HI R3, RZ, 0x1f, R2.reuse ;  /* 0x0000001fff037819 */ /* 0x100fe20000011402 */
[----:B------:R-:W-:Y:S01]  /*09c0*/  VIADD R5, R7, 0xffffffff ;  /* 0xffffffff07057836 */ /* 0x000fe20000000000 */
[----:B------:R-:W-:Y:S01]  /*09d0*/  ISETP.EQ.OR P1, PT, R2, RZ, !P3 ;  /* 0x000000ff0200720c */ /* 0x000fe20005f22670 */
[C---:B012-4-:R-:W-:Y:S01]  /*09e0*/  VIADD R13, R6.reuse, 0xffffffff ;  /* 0xffffffff060d7836 */ /* 0x057fe20000000000 */
[----:B------:R-:W-:Y:S01]  /*09f0*/  ISETP.GT.U32.AND P2, PT, R6, 0x37, PT ;  /* 0x000000370600780c */ /* 0x000fe20003f44070 */
[----:B------:R-:W-:Y:S01]  /*0a00*/  IMAD.WIDE.U32 R4, R5, 0x1000, R2 ;  /* 0x0000100005047825 */ /* 0x000fe200078e0002 */
[----:B------:R-:W-:Y:S02]  /*0a10*/  ISETP.GT.U32.OR P5, PT, R15, 0x37, P1 ;  /* 0x000000370f00780c */ /* 0x000fe40000fa4470 */
[----:B------:R-:W-:Y:S01]  /*0a20*/  ISETP.EQ.OR P0, PT, R2, RZ, P2 ;  /* 0x000000ff0200720c */ /* 0x000fe20001702670 */
[----:B------:R-:W-:Y:S01]  /*0a30*/  VIADD R19, R17, 0x200 ;  /* 0x0000020011137836 */ /* 0x000fe20000000000 */
[----:B------:R-:W-:Y:S01]  /*0a40*/  ISETP.EQ.OR P1, PT, R15, RZ, P1 ;  /* 0x000000ff0f00720c */ /* 0x000fe20000f22670 */
[----:B------:R-:W-:Y:S01]  /*0a50*/  IMAD.WIDE.U32 R10, R13, 0x40, R4 ;  /* 0x000000400d0a7825 */ /* 0x000fe200078e0004 */
[----:B------:R-:W-:-:S02]  /*0a60*/  ISETP.GT.U32.OR P4, PT, R15, 0x37, P0 ;  /* 0x000000370f00780c */ /* 0x000fc40000784470 */
[----:B---3--:R-:W-:-:S05]  /*0a70*/  LEA R26, P6, R10, UR4, 0x2 ;  /* 0x000000040a1a7c11 */ /* 0x008fca000f8c10ff */
[----:B------:R-:W-:Y:S01]  /*0a80*/  @!P5 VIADD R7, R2, 0xffffffff ;  /* 0xffffffff0207d836 */ /* 0x000fe20000000000 */
[----:B------:R-:W-:-:S04]  /*0a90*/  LEA.HI.X R27, R10, UR5, R11, 0x2, P6 ;  /* 0x000000050a1b7c11 */ /* 0x000fc8000b0f140b */
[----:B------:R-:W-:Y:S01]  /*0aa0*/  @!P5 IADD3 R10, P6, PT, R8, R7, RZ ;  /* 0x00000007080ad210 */ /* 0x000fe20007fde0ff */
[----:B------:R-:W-:-:S03]  /*0ab0*/  @!P4 VIADD R12, R2, 0xffffffff ;  /* 0xffffffff020cc836 */ /* 0x000fc60000000000 */
[----:B------:R-:W-:Y:S02]  /*0ac0*/  @!P5 LEA.HI.X.SX32 R11, R7, RZ, 0x1, P6 ;  /* 0x000000ff070bd211 */ /* 0x000fe400030f0eff */
[----:B------:R-:W-:Y:S01]  /*0ad0*/  IADD3 R4, P6, PT, R4, R19, RZ ;  /* 0x0000001304047210 */ /* 0x000fe20007fde0ff */
[----:B------:R-:W-:-:S04]  /*0ae0*/  IMAD.MOV.U32 R19, RZ, RZ, RZ ;  /* 0x000000ffff137224 */ /* 0x000fc800078e00ff */
[----:B------:R-:W-:Y:S01]  /*0af0*/  IMAD.X R5, RZ, RZ, R5, P6 ;  /* 0x000000ffff057224 */ /* 0x000fe200030e0605 */
[C---:B------:R-:W-:Y:S01]  /*0b00*/  LEA R6, P6, R4.reuse, UR4, 0x2 ;  /* 0x0000000404067c11 */ /* 0x040fe2000f8c10ff */
[----:B------:R-:W2:Y:S03]  /*0b10*/  @!P1 LDG.E R19, desc[UR6][R26.64+-0x4] ;  /* 0xfffffc061a139981 */ /* 0x000ea6000c1e1900 */
[----:B------:R-:W-:Y:S02]  /*0b20*/  LEA.HI.X R7, R4, UR5, R5, 0x2, P6 ;  /* 0x0000000504077c11 */ /* 0x000fe4000b0f1405 */
[----:B------:R-:W-:Y:S02]  /*0b30*/  @!P4 IADD3 R5, P1, PT, R9, R12, RZ ;  /* 0x0000000c0905c210 */ /* 0x000fe40007f3e0ff */
[----:B------:R-:W-:Y:S02]  /*0b40*/  IADD3 R4, P6, PT, R2, -0x38, RZ ;  /* 0xffffffc802047810 */ /* 0x000fe40007fde0ff */
[----:B------:R-:W-:-:S02]  /*0b50*/  @!P4 LEA.HI.X.SX32 R12, R12, RZ, 0x1, P1 ;  /* 0x000000ff0c0cc211 */ /* 0x000fc400008f0eff */
[----:B------:R-:W-:Y:S02]  /*0b60*/  ISETP.LT.U32.AND P1, PT, R4, -0x40, PT ;  /* 0xffffffc00400780c */ /* 0x000fe40003f21070 */
[----:B------:R-:W-:Y:S02]  /*0b70*/  IADD3.X R16, PT, PT, R3, -0x1, RZ, P6, !PT ;  /* 0xffffffff03107810 */ /* 0x000fe400037fe4ff */
[C---:B------:R-:W-:Y:S02]  /*0b80*/  @!P4 LEA R4, P6, R5.reuse, UR4, 0x2 ;  /* 0x000000040504cc11 */ /* 0x040fe4000f8c10ff */
[----:B------:R-:W-:Y:S02]  /*0b90*/  ISETP.LT.U32.OR.EX P3, PT, R16, -0x1, !P3, P1 ;  /* 0xffffffff1000780c */ /* 0x000fe40005f61510 */
[----:B------:R-:W-:Y:S02]  /*0ba0*/  @!P4 LEA.HI.X R5, R5, UR5, R12, 0x2, P6 ;  /* 0x000000050505cc11 */ /* 0x000fe4000b0f140c */
[----:B------:R-:W-:-:S02]  /*0bb0*/  ISETP.EQ.OR P6, PT, R15, RZ, P3 ;  /* 0x000000ff0f00720c */ /* 0x000fc40001fc2670 */
[----:B------:R-:W-:Y:S02]  /*0bc0*/  ISETP.GT.U32.OR P3, PT, R15, 0x37, P3 ;  /* 0x000000370f00780c */ /* 0x000fe40001f64470 */
[----:B------:R-:W-:Y:S01]  /*0bd0*/  ISETP.LT.U32.OR.EX P1, PT, R16, -0x1, P2, P1 ;  /* 0xffffffff1000780c */ /* 0x000fe20001721510 */
[----:B------:R-:W-:-:S03]  /*0be0*/  IMAD.MOV.U32 R21, RZ, RZ, RZ ;  /* 0x000000ffff157224 */ /* 0x000fc600078e00ff */
[C---:B------:R-:W-:Y:S02]  /*0bf0*/  ISETP.GT.U32.OR P2, PT, R15.reuse, 0x37, P1 ;  /* 0x000000370f00780c */ /* 0x040fe40000f44470 */
[----:B------:R-:W-:-:S03]  /*0c00*/  ISETP.EQ.OR P0, PT, R15, RZ, P0 ;  /* 0x000000ff0f00720c */ /* 0x000fc60000702670 */
[----:B------:R0:W3:Y:S02]  /*0c10*/  @!P6 LDG.E R21, desc[UR6][R26.64+0x20] ;  /* 0x000020061a15e981 */ /* 0x0000e4000c1e1900 */
[----:B------:R-:W-:Y:S01]  /*0c20*/  @!P3 VIADD R29, R8, 0x8000 ;  /* 0x00008000081db836 */ /* 0x000fe20000000000 */
[----:B------:R-:W-:Y:S01]  /*0c30*/  ISETP.EQ.OR P1, PT, R15, RZ, P1 ;  /* 0x000000ff0f00720c */ /* 0x000fe20000f22670 */
[----:B------:R-:W-:-:S03]  /*0c40*/  IMAD.MOV.U32 R23, RZ, RZ, RZ ;  /* 0x000000ffff177224 */ /* 0x000fc600078e00ff */
[----:B------:R-:W-:Y:S01]  /*0c50*/  @!P3 IADD3 R8, P6, PT, R2, R29, RZ ;  /* 0x0000001d0208b210 */ /* 0x000fe20007fde0ff */
[----:B------:R-:W-:Y:S02]  /*0c60*/  @!P2 VIADD R29, R9, 0x8200 ;  /* 0x00008200091da836 */ /* 0x000fe40000000000 */
[C---:B------:R-:W-:Y:S01]  /*0c70*/  @!P5 IMAD.WIDE.U32 R10, R13.reuse, 0x40, R10 ;  /* 0x000000400d0ad825 */ /* 0x040fe200078e000a */
[----:B------:R-:W4:Y:S03]  /*0c80*/  @!P0 LDG.E R23, desc[UR6][R6.64+-0x4] ;  /* 0xfffffc0606178981 */ /* 0x000f26000c1e1900 */
[----:B------:R-:W-:Y:S01]  /*0c90*/  @!P3 IMAD.X R9, RZ, RZ, R3, P6 ;  /* 0x000000ffff09b224 */ /* 0x000fe200030e0603 */
[----:B------:R-:W-:Y:S01]  /*0ca0*/  @!P5 LEA R12, P0, R10, UR4, 0x2 ;  /* 0x000000040a0cdc11 */ /* 0x000fe2000f8010ff */
[----:B------:R-:W-:Y:S01]  /*0cb0*/  IMAD.MOV.U32 R25, RZ, RZ, RZ ;  /* 0x000000ffff197224 */ /* 0x000fe200078e00ff */
[----:B------:R-:W-:Y:S01]  /*0cc0*/  @!P2 IADD3 R16, P6, PT, R2, R29, RZ ;  /* 0x0000001d0210a210 */ /* 0x000fe20007fde0ff */
[----:B------:R-:W-:Y:S01]  /*0cd0*/  @!P3 IMAD.WIDE.U32 R8, R13, 0x40, R8 ;  /* 0x000000400d08b825 */ /* 0x000fe200078e0008 */
[----:B------:R-:W-:-:S03]  /*0ce0*/  @!P5 LEA.HI.X R13, R10, UR5, R11, 0x2, P0 ;  /* 0x000000050a0ddc11 */ /* 0x000fc600080f140b */
[----:B------:R1:W5:Y:S01]  /*0cf0*/  @!P1 LDG.E R25, desc[UR6][R6.64+0x20] ;  /* 0x0000200606199981 */ /* 0x000362000c1e1900 */
[----:B0-----:R-:W-:Y:S01]  /*0d00*/  @!P3 LEA R26, P0, R8, UR4, 0x2 ;  /* 0x00000004081abc11 */ /* 0x001fe2000f8010ff */
[----:B------:R-:W-:Y:S01]  /*0d10*/  @!P2 IMAD.X R11, RZ, RZ, R3, P6 ;  /* 0x000000ffff0ba224 */ /* 0x000fe200030e0603 */
[----:B------:R-:W-:Y:S01]  /*0d20*/  @!P2 LEA R10, P1, R16, UR4, 0x2 ;  /* 0x00000004100aac11 */ /* 0x000fe2000f8210ff */
[----:B------:R-:W-:Y:S01]  /*0d30*/  IMAD.MOV.U32 R29, RZ, RZ, RZ ;  /* 0x000000ffff1d7224 */ /* 0x000fe200078e00ff */
[----:B------:R-:W-:Y:S02]  /*0d40*/  @!P3 LEA.HI.X R27, R8, UR5, R9, 0x2, P0 ;  /* 0x00000005081bbc11 */ /* 0x000fe400080f1409 */
[----:B------:R-:W-:Y:S02]  /*0d50*/  CS2R R8, SRZ ;  /* 0x0000000000087805 */ /* 0x000fe4000001ff00 */
[----:B------:R-:W-:Y:S01]  /*0d60*/  @!P2 LEA.HI.X R11, R16, UR5, R11, 0x2, P1 ;  /* 0x00000005100bac11 */ /* 0x000fe200088f140b */
[----:B-1----:R-:W-:Y:S01]  /*0d70*/  IMAD.MOV.U32 R7, RZ, RZ, RZ ;  /* 0x000000ffff077224 */ /* 0x002fe200078e00ff */
[----:B------:R-:W5:Y:S04]  /*0d80*/  @!P5 LDG.E R29, desc[UR6][R12.64+0x20000] ;  /* 0x020000060c1dd981 */ /* 0x000f68000c1e1900 */
[----:B------:R-:W5:Y:S04]  /*0d90*/  @!P4 LDG.E R9, desc[UR6][R4.64+0x20800] ;  /* 0x020800060409c981 */ /* 0x000f68000c1e1900 */
[----:B------:R-:W5:Y:S04]  /*0da0*/  @!P3 LDG.E R8, desc[UR6][R26.64+0x20] ;  /* 0x000020061a08b981 */ /* 0x000f68000c1e1900 */
[----:B------:R-:W5:Y:S04]  /*0db0*/  @!P2 LDG.E R7, desc[UR6][R10.64+0x20] ;  /* 0x000020060a07a981 */ /* 0x000f68000c1e1900 */
[----:B--2---:R0:W-:Y:S04]  /*0dc0*/  STS [R14], R19 ;  /* 0x000000130e007388 */ /* 0x0041e80000000800 */
[----:B---3--:R0:W-:Y:S04]  /*0dd0*/  STS [R14+0xe10], R21 ;  /* 0x000e10150e007388 */ /* 0x0081e80000000800 */
[----:B----4-:R0:W-:Y:S04]  /*0de0*/  STS [R14+0x168], R23 ;  /* 0x000168170e007388 */ /* 0x0101e80000000800 */
[----:B-----5:R0:W-:Y:S04]  /*0df0*/  STS [R14+0xf78], R25 ;  /* 0x000f78190e007388 */ /* 0x0201e80000000800 */
[----:B------:R0:W-:Y:S04]  /*0e00*/  STS [R14+0x24], R29 ;  /* 0x0000241d0e007388 */ /* 0x0001e80000000800 */
[----:B------:R0:W-:Y:S04]  /*0e10*/  STS [R14+0x18c], R9 ;  /* 0x00018c090e007388 */ /* 0x0001e80000000800 */
[----:B------:R0:W-:Y:S04]  /*0e20*/  STS [R14+0xe34], R8 ;  /* 0x000e34080e007388 */ /* 0x0001e80000000800 */
[----:B------:R0:W-:Y:S02]  /*0e30*/  STS [R14+0xf9c], R7 ;  /* 0x000f9c070e007388 */ /* 0x0001e40000000800 */
.L_x_13:
[----:B------:R-:W-:Y:S05]  /*0e40*/  BSYNC.RECONVERGENT B0 ;  /* 0x0000000000007941 */ /* 0x000fea0003800200 */
.L_x_12:
[----:B------:R-:W-:Y:S06]  /*0e50*/  BAR.SYNC.DEFER_BLOCKING 0x0 ;  /* 0x0000000000007b1d */ /* 0x000fec0000010000 */
[----:B------:R-:W-:Y:S01]  /*0e60*/  BSSY.RECONVERGENT B1, `(.L_x_14) ;  /* 0x0000041000017945 */ /* 0x000fe20003800200 */
[----:B------:R-:W3:Y:S04]  /*0e70*/  LDS R4, [R0] ;  /* 0x0000000000047984 */ /* 0x000ee80000000800 */
[----:B0-----:R-:W0:Y:S04]  /*0e80*/  LDS R8, [R0+0x4] ;  /* 0x0000040000087984 */ /* 0x001e280000000800 */
[----:B------:R-:W5:Y:S04]  /*0e90*/  LDS R9, [R0+0x8] ;  /* 0x0000080000097984 */ /* 0x000f680000000800 */
[----:B------:R-:W5:Y:S04]  /*0ea0*/  LDS R10, [R0+0x28] ;  /* 0x00002800000a7984 */ /* 0x000f680000000800 */
[----:B-12-4-:R-:W1:Y:S04]  /*0eb0*/  LDS R11, [R0+0x2c] ;  /* 0x00002c00000b7984 */ /* 0x016e680000000800 */
[----:B------:R-:W2:Y:S04]  /*0ec0*/  LDS R12, [R0+0x30] ;  /* 0x00003000000c7984 */ /* 0x000ea80000000800 */
[----:B------:R-:W4:Y:S04]  /*0ed0*/  LDS R13, [R0+0x50] ;  /* 0x00005000000d7984 */ /* 0x000f280000000800 */
[----:B------:R-:W4:Y:S04]  /*0ee0*/  LDS R14, [R0+0x54] ;  /* 0x00005400000e7984 */ /* 0x000f280000000800 */
[----:B------:R-:W4:Y:S04]  /*0ef0*/  LDS R6, [R0+0x58] ;  /* 0x0000580000067984 */ /* 0x000f280000000800 */
[----:B------:R-:W4:Y:S01]  /*0f00*/  LDS R5, [R0+0x190] ;  /* 0x0001900000057984 */ /* 0x000f220000000800 */
[----:B---3--:R-:W-:-:S03]  /*0f10*/  FADD R7, RZ, R4 ;  /* 0x00000004ff077221 */ /* 0x008fc60000000000 */
[----:B------:R-:W-:Y:S01]  /*0f20*/  LDS R21, [R0+0x370] ;  /* 0x0003700000157984 */ /* 0x000fe20000000800 */
[----:B0-----:R-:W-:-:S03]  /*0f30*/  FADD R8, R7, R8 ;  /* 0x0000000807087221 */ /* 0x001fc60000000000 */
[----:B------:R-:W0:Y:S01]  /*0f40*/  LDS R4, [R0+0x194] ;  /* 0x0001940000047984 */ /* 0x000e220000000800 */
[----:B-----5:R-:W-:-:S03]  /*0f50*/  FADD R9, R8, R9 ;  /* 0x0000000908097221 */ /* 0x020fc60000000000 */
[----:B------:R-:W3:Y:S01]  /*0f60*/  LDS R7, [R0+0x198] ;  /* 0x0001980000077984 */ /* 0x000ee20000000800 */
[----:B------:R-:W-:-:S03]  /*0f70*/  FADD R10, R9, R10 ;  /* 0x0000000a090a7221 */ /* 0x000fc60000000000 */
[----:B------:R-:W5:Y:S01]  /*0f80*/  LDS R8, [R0+0x1b8] ;  /* 0x0001b80000087984 */ /* 0x000f620000000800 */
[----:B-1----:R-:W-:-:S03]  /*0f90*/  FADD R11, R10, R11 ;  /* 0x0000000b0a0b7221 */ /* 0x002fc60000000000 */
[----:B------:R-:W1:Y:S01]  /*0fa0*/  LDS R9, [R0+0x1c0] ;  /* 0x0001c00000097984 */ /* 0x000e620000000800 */
[----:B--2---:R-:W-:-:S03]  /*0fb0*/  FADD R12, R11, R12 ;  /* 0x0000000c0b0c7221 */ /* 0x004fc60000000000 */
[----:B------:R-:W2:Y:S01]  /*0fc0*/  LDS R10, [R0+0x1e0] ;  /* 0x0001e000000a7984 */ /* 0x000ea20000000800 */
[----:B----4-:R-:W-:-:S03]  /*0fd0*/  FADD R13, R12, R13 ;  /* 0x0000000d0c0d7221 */ /* 0x010fc60000000000 */
[----:B------:R-:W4:Y:S01]  /*0fe0*/  LDS R11, [R0+0x1e4] ;  /* 0x0001e400000b7984 */ /* 0x000f220000000800 */
[----:B------:R-:W-:-:S03]  /*0ff0*/  FADD R19, R13, R14 ;  /* 0x0000000e0d137221 */ /* 0x000fc60000000000 */
[----:B------:R-:W4:Y:S01]  /*1000*/  LDS R12, [R0+0x1e8] ;  /* 0x0001e800000c7984 */ /* 0x000f220000000800 */
[----:B------:R-:W-:-:S03]  /*1010*/  FADD R14, R19, R6 ;  /* 0x00000006130e7221 */ /* 0x000fc60000000000 */
[----:B------:R-:W4:Y:S01]  /*1020*/  LDS R13, [R0+0x320] ;  /* 0x00032000000d7984 */ /* 0x000f220000000800 */
[----:B------:R-:W-:-:S03]  /*1030*/  FADD R19, R14, R5 ;  /* 0x000000050e137221 */ /* 0x000fc60000000000 */
[----:B------:R-:W4:Y:S04]  /*1040*/  LDS R6, [R0+0x324] ;  /* 0x0003240000067984 */ /* 0x000f280000000800 */
[----:B------:R-:W4:Y:S01]  /*1050*/  LDS R5, [R0+0x328] ;  /* 0x0003280000057984 */ /* 0x000f220000000800 */
[----:B0-----:R-:W-:-:S03]  /*1060*/  FADD R14, R19, R4 ;  /* 0x00000004130e7221 */ /* 0x001fc60000000000 */
[----:B------:R-:W-:Y:S01]  /*1070*/  LDS R23, [R0+0x378] ;  /* 0x0003780000177984 */ /* 0x000fe20000000800 */
[----:B---3--:R-:W-:-:S03]  /*1080*/  FADD R7, R14, R7 ;  /* 0x000000070e077221 */ /* 0x008fc60000000000 */
[----:B------:R-:W0:Y:S01]  /*1090*/  LDS R4, [R0+0x348] ;  /* 0x0003480000047984 */ /* 0x000e220000000800 */
[----:B-----5:R-:W-:-:S03]  /*10a0*/  FADD R8, R7, R8 ;  /* 0x0000000807087221 */ /* 0x020fc60000000000 */
[----:B------:R-:W3:Y:S01]  /*10b0*/  LDS R19, [R0+0x34c] ;  /* 0x00034c0000137984 */ /* 0x000ee20000000800 */
[----:B-1----:R-:W-:-:S03]  /*10c0*/  FADD R9, R8, R9 ;  /* 0x0000000908097221 */ /* 0x002fc60000000000 */
[----:B------:R-:W1:Y:S01]  /*10d0*/  LDS R7, [R0+0x350] ;  /* 0x0003500000077984 */ /* 0x000e620000000800 */
[----:B--2---:R-:W-:-:S03]  /*10e0*/  FADD R10, R9, R10 ;  /* 0x0000000a090a7221 */ /* 0x004fc60000000000 */
[----:B------:R-:W2:Y:S01]  /*10f0*/  LDS R9, [R0+0x374] ;  /* 0x0003740000097984 */ /* 0x000ea20000000800 */
[----:B----4-:R-:W-:-:S04]  /*1100*/  FADD R11, R10, R11 ;  /* 0x0000000b0a0b7221 */ /* 0x010fc80000000000 */
[----:B------:R-:W-:-:S04]  /*1110*/  FADD R12, R11, R12 ;  /* 0x0000000c0b0c7221 */ /* 0x000fc80000000000 */
[----:B------:R-:W-:-:S04]  /*1120*/  FADD R13, R12, R13 ;  /* 0x0000000d0c0d7221 */ /* 0x000fc80000000000 */
[----:B------:R-:W-:-:S04]  /*1130*/  FADD R6, R13, R6 ;  /* 0x000000060d067221 */ /* 0x000fc80000000000 */
[----:B------:R-:W-:Y:S01]  /*1140*/  FADD R5, R6, R5 ;  /* 0x0000000506057221 */ /* 0x000fe20000000000 */
[----:B------:R-:W-:-:S03]  /*1150*/  IMAD.MOV.U32 R6, RZ, RZ, 0x41d00000 ;  /* 0x41d00000ff067424 */ /* 0x000fc600078e00ff */
[----:B0-----:R-:W-:Y:S01]  /*1160*/  FADD R4, R5, R4 ;  /* 0x0000000405047221 */ /* 0x001fe20000000000 */
[----:B------:R-:W-:-:S03]  /*1170*/  IMAD.MOV.U32 R5, RZ, RZ, 0x3d1d89d9 ;  /* 0x3d1d89d9ff057424 */ /* 0x000fc600078e00ff */
[----:B---3--:R-:W-:-:S04]  /*1180*/  FADD R4, R4, R19 ;  /* 0x0000001304047221 */ /* 0x008fc80000000000 */
[----:B-1----:R-:W-:-:S04]  /*1190*/  FADD R4, R4, R7 ;  /* 0x0000000704047221 */ /* 0x002fc80000000000 */
[----:B------:R-:W-:-:S04]  /*11a0*/  FADD R4, R4, R21 ;  /* 0x0000001504047221 */ /* 0x000fc80000000000 */
[----:B--2---:R-:W-:Y:S01]  /*11b0*/  FADD R0, R4, R9 ;  /* 0x0000000904007221 */ /* 0x004fe20000000000 */
[----:B------:R-:W-:-:S03]  /*11c0*/  FFMA R4, R5, -R6, 1 ;  /* 0x3f80000005047423 */ /* 0x000fc60000000806 */
[----:B------:R-:W-:Y:S01]  /*11d0*/  FADD R0, R0, R23 ;  /* 0x0000001700007221 */ /* 0x000fe20000000000 */
[----:B------:R-:W-:-:S03]  /*11e0*/  FFMA R5, R4, R5, 0.038461539894342422485 ;  /* 0x3d1d89d904057423 */ /* 0x000fc60000000005 */
[----:B------:R-:W0:Y:S01]  /*11f0*/  FCHK P0, R0, 26 ;  /* 0x41d0000000007902 */ /* 0x000e220000000000 */
[----:B------:R-:W-:-:S04]  /*1200*/  FFMA R4, R0, R5, RZ ;  /* 0x0000000500047223 */ /* 0x000fc800000000ff */
[----:B------:R-:W-:-:S04]  /*1210*/  FFMA R6, R4, -26, R0 ;  /* 0xc1d0000004067823 */ /* 0x000fc80000000000 */
[----:B------:R-:W-:Y:S01]  /*1220*/  FFMA R7, R5, R6, R4 ;  /* 0x0000000605077223 */ /* 0x000fe20000000004 */
[----:B0-----:R-:W-:Y:S06]  /*1230*/  @!P0 BRA `(.L_x_15) ;  /* 0x00000000000c8947 */ /* 0x001fec0003800000 */
[----:B------:R-:W-:-:S07]  /*1240*/  MOV R4, 0x1260 ;  /* 0x0000126000047802 */ /* 0x000fce0000000f00 */
[----:B------:R-:W-:Y:S05]  /*1250*/  CALL.REL.NOINC `($__internal_0_$__cuda_sm3x_div_rn_noftz_f32_slowpath) ;  /* 0x00000000002c7944 */ /* 0x000fea0003c00000 */
[----:B------:R-:W-:-:S07]  /*1260*/  IMAD.MOV.U32 R7, RZ, RZ, R0 ;  /* 0x000000ffff077224 */ /* 0x000fce00078e0000 */
.L_x_15:
[----:B------:R-:W-:Y:S05]  /*1270*/  BSYNC.RECONVERGENT B1 ;  /* 0x0000000000017941 */ /* 0x000fea0003800200 */
.L_x_14:
[----:B------:R-:W0:Y:S01]  /*1280*/  LDCU.64 UR4, c[0x0][0x388] ;  /* 0x00007100ff0477ac */ /* 0x000e220008000a00 */
[----:B------:R-:W-:Y:S01]  /*1290*/  IADD3 R4, P0, PT, R2, R17, RZ ;  /* 0x0000001102047210 */ /* 0x000fe20007f1e0ff */
[----:B------:R-:W-:-:S03]  /*12a0*/  IMAD.SHL.U32 R3, R15, 0x40, RZ ;  /* 0x000000400f037824 */ /* 0x000fc600078e00ff */
[----:B------:R-:W-:-:S03]  /*12b0*/  LEA.HI.X.SX32 R5, R2, RZ, 0x1, P0 ;  /* 0x000000ff02057211 */ /* 0x000fc600000f0eff */
[----:B------:R-:W-:-:S03]  /*12c0*/  IMAD.WIDE.U32 R2, R3, 0x40, R4 ;  /* 0x0000004003027825 */ /* 0x000fc600078e0004 */
[----:B0-----:R-:W-:-:S04]  /*12d0*/  LEA R4, P0, R2, UR4, 0x2 ;  /* 0x0000000402047c11 */ /* 0x001fc8000f8010ff */
[----:B------:R-:W-:-:S05]  /*12e0*/  LEA.HI.X R5, R2, UR5, R3, 0x2, P0 ;  /* 0x0000000502057c11 */ /* 0x000fca00080f1403 */
[----:B------:R-:W-:Y:S01]  /*12f0*/  STG.E desc[UR6][R4.64], R7 ;  /* 0x0000000704007986 */ /* 0x000fe2000c101906 */
[----:B------:R-:W-:Y:S05]  /*1300*/  EXIT ;  /* 0x000000000000794d */ /* 0x000fea0003800000 */
        .weak           $__internal_0_$__cuda_sm3x_div_rn_noftz_f32_slowpath
        .type           $__internal_0_$__cuda_sm3x_div_rn_noftz_f32_slowpath,@function
        .size           $__internal_0_$__cuda_sm3x_div_rn_noftz_f32_slowpath,(.L_x_52 - $__internal_0_$__cuda_sm3x_div_rn_noftz_f32_slowpath)
$__internal_0_$__cuda_sm3x_div_rn_noftz_f32_slowpath:
[--C-:B------:R-:W-:Y:S01]  /*1310*/  SHF.R.U32.HI R5, RZ, 0x17, R0.reuse ;  /* 0x00000017ff057819 */ /* 0x100fe20000011600 */
[----:B------:R-:W-:Y:S04]  /*1320*/  BSSY.RECONVERGENT B0, `(.L_x_16) ;  /* 0x000005c000007945 */ /* 0x000fe80003800200 */
[----:B------:R-:W-:Y:S01]  /*1330*/  BSSY.RELIABLE B2, `(.L_x_17) ;  /* 0x000001a000027945 */ /* 0x000fe20003800100 */
[----:B------:R-:W-:Y:S01]  /*1340*/  IMAD.MOV.U32 R6, RZ, RZ, R0 ;  /* 0x000000ffff067224 */ /* 0x000fe200078e0000 */
[----:B------:R-:W-:-:S05]  /*1350*/  LOP3.LUT R5, R5, 0xff, RZ, 0xc0, !PT ;  /* 0x000000ff05057812 */ /* 0x000fca00078ec0ff */
[----:B------:R-:W-:-:S05]  /*1360*/  VIADD R8, R5, 0xffffffff ;  /* 0xffffffff05087836 */ /* 0x000fca0000000000 */
[----:B------:R-:W-:-:S13]  /*1370*/  ISETP.GT.U32.OR P0, PT, R8, 0xfd, !PT ;  /* 0x000000fd0800780c */ /* 0x000fda0007f04470 */
[----:B------:R-:W-:Y:S01]  /*1380*/  @!P0 IMAD.MOV.U32 R7, RZ, RZ, RZ ;  /* 0x000000ffff078224 */ /* 0x000fe200078e00ff */
[----:B------:R-:W-:Y:S06]  /*1390*/  @!P0 BRA `(.L_x_18) ;  /* 0x00000000004c8947 */ /* 0x000fec0003800000 */
[----:B------:R-:W-:-:S13]  /*13a0*/  FSETP.GTU.FTZ.AND P0, PT, |R0|, +INF , PT ;  /* 0x7f8000000000780b */ /* 0x000fda0003f1c200 */
[----:B------:R-:W-:Y:S05]  /*13b0*/  @P0 BREAK.RELIABLE B2 ;  /* 0x0000000000020942 */ /* 0x000fea0003800100 */
[----:B------:R-:W-:Y:S05]  /*13c0*/  @P0 BRA `(.L_x_19) ;  /* 0x0000000400400947 */ /* 0x000fea0003800000 */
[----:B------:R-:W-:-:S05]  /*13d0*/  IMAD.MOV.U32 R7, RZ, RZ, 0x41d00000 ;  /* 0x41d00000ff077424 */ /* 0x000fca00078e00ff */
[----:B------:R-:W-:-:S13]  /*13e0*/  LOP3.LUT P0, RZ, R7, 0x7fffffff, R6, 0xc8, !PT ;  /* 0x7fffffff07ff7812 */ /* 0x000fda000780c806 */
[----:B------:R-:W-:Y:S05]  /*13f0*/  @!P0 BREAK.RELIABLE B2 ;  /* 0x0000000000028942 */ /* 0x000fea0003800100 */
[----:B------:R-:W-:Y:S05]  /*1400*/  @!P0 BRA `(.L_x_20) ;  /* 0x0000000400288947 */ /* 0x000fea0003800000 */
[----:B------:R-:W-:-:S13]  /*1410*/  LOP3.LUT P0, RZ, R6, 0x7fffffff, RZ, 0xc0, !PT ;  /* 0x7fffffff06ff7812 */ /* 0x000fda000780c0ff */
[----:B------:R-:W-:Y:S05]  /*1420*/  @!P0 BREAK.RELIABLE B2 ;  /* 0x0000000000028942 */ /* 0x000fea0003800100 */
[----:B------:R-:W-:Y:S05]  /*1430*/  @!P0 BRA `(.L_x_21) ;  /* 0x0000000400148947 */ /* 0x000fea0003800000 */
[----:B------:R-:W-:Y:S02]  /*1440*/  FSETP.NEU.FTZ.AND P0, PT, |R0|, +INF , PT ;  /* 0x7f8000000000780b */ /* 0x000fe40003f1d200 */
[----:B------:R-:W-:-:S04]  /*1450*/  LOP3.LUT P1, RZ, R7, 0x7fffffff, RZ, 0xc0, !PT ;  /* 0x7fffffff07ff7812 */ /* 0x000fc8000782c0ff */
[----:B------:R-:W-:-:S13]  /*1460*/  PLOP3.LUT P0, PT, P0, P1, PT, 0x2f, 0xf2 ;  /* 0x0000000000f2781c */ /* 0x000fda0000702577 */
[----:B------:R-:W-:Y:S05]  /*1470*/  @P0 BREAK.RELIABLE B2 ;  /* 0x0000000000020942 */ /* 0x000fea0003800100 */
[----:B------:R-:W-:Y:S05]  /*1480*/  @P0 BRA `(.L_x_22) ;  /* 0x0000000000f40947 */ /* 0x000fea0003800000 */
[----:B------:R-:W-:-:S13]  /*1490*/  ISETP.GE.AND P0, PT, R8, RZ, PT ;  /* 0x000000ff0800720c */ /* 0x000fda0003f06270 */
[----:B------:R-:W-:Y:S02]  /*14a0*/  @P0 IMAD.MOV.U32 R7, RZ, RZ, RZ ;  /* 0x000000ffff070224 */ /* 0x000fe400078e00ff */
[----:B------:R-:W-:Y:S01]  /*14b0*/  @!P0 FFMA R6, R0, 1.84467440737095516160e+19, RZ ;  /* 0x5f80000000068823 */ /* 0x000fe200000000ff */
[----:B------:R-:W-:-:S07]  /*14c0*/  @!P0 IMAD.MOV.U32 R7, RZ, RZ, -0x40 ;  /* 0xffffffc0ff078424 */ /* 0x000fce00078e00ff */
.L_x_18:
[----:B------:R-:W-:Y:S05]  /*14d0*/  BSYNC.RELIABLE B2 ;  /* 0x0000000000027941 */ /* 0x000fea0003800100 */
.L_x_17:
[----:B------:R-:W-:Y:S01]  /*14e0*/  UMOV UR4, 0x41d00000 ;  /* 0x41d0000000047882 */ /* 0x000fe20000000000 */
[----:B------:R-:W-:Y:S01]  /*14f0*/  VIADD R5, R5, 0xffffff81 ;  /* 0xffffff8105057836 */ /* 0x000fe20000000000 */
[----:B------:R-:W-:Y:S01]  /*1500*/  UIADD3 UR4, UPT, UPT, UR4, -0x2000000, URZ ;  /* 0xfe00000004047890 */ /* 0x000fe2000fffe0ff */
[----:B------:R-:W-:Y:S02]  /*1510*/  BSSY.RECONVERGENT B2, `(.L_x_23) ;  /* 0x0000033000027945 */ /* 0x000fe40003800200 */
[----:B------:R-:W-:Y:S01]  /*1520*/  IMAD R0, R5, -0x800000, R6 ;  /* 0xff80000005007824 */ /* 0x000fe200078e0206 */
[----:B------:R-:W-:Y:S02]  /*1530*/  IADD3 R7, PT, PT, R7, -0x4, R5 ;  /* 0xfffffffc07077810 */ /* 0x000fe40007ffe005 */
[----:B------:R-:W-:-:S03]  /*1540*/  FADD.FTZ R9, -RZ, -UR4 ;  /* 0x80000004ff097e21 */ /* 0x000fc60008010100 */
[----:B------:R-:W0:Y:S02]  /*1550*/  MUFU.RCP R8, UR4 ;  /* 0x0000000400087d08 */ /* 0x000e240008001000 */
[----:B0-----:R-:W-:-:S04]  /*1560*/  FFMA R11, R8, R9, 1 ;  /* 0x3f800000080b7423 */ /* 0x001fc80000000009 */
[----:B------:R-:W-:-:S04]  /*1570*/  FFMA R11, R8, R11, R8 ;  /* 0x0000000b080b7223 */ /* 0x000fc80000000008 */
[----:B------:R-:W-:-:S04]  /*1580*/  FFMA R6, R0, R11, RZ ;  /* 0x0000000b00067223 */ /* 0x000fc800000000ff */
[----:B------:R-:W-:-:S04]  /*1590*/  FFMA R8, R9, R6, R0 ;  /* 0x0000000609087223 */ /* 0x000fc80000000000 */
[----:B------:R-:W-:-:S04]  /*15a0*/  FFMA R8, R11, R8, R6 ;  /* 0x000000080b087223 */ /* 0x000fc80000000006 */
[----:B------:R-:W-:-:S04]  /*15b0*/  FFMA R9, R9, R8, R0 ;  /* 0x0000000809097223 */ /* 0x000fc80000000000 */
[----:B------:R-:W-:-:S05]  /*15c0*/  FFMA R0, R11, R9, R8 ;  /* 0x000000090b007223 */ /* 0x000fca0000000008 */
[----:B------:R-:W-:-:S04]  /*15d0*/  SHF.R.U32.HI R6, RZ, 0x17, R0 ;  /* 0x00000017ff067819 */ /* 0x000fc80000011600 */
[----:B------:R-:W-:-:S05]  /*15e0*/  LOP3.LUT R6, R6, 0xff, RZ, 0xc0, !PT ;  /* 0x000000ff06067812 */ /* 0x000fca00078ec0ff */
[----:B------:R-:W-:-:S04]  /*15f0*/  IMAD.IADD R10, R6, 0x1, R7 ;  /* 0x00000001060a7824 */ /* 0x000fc800078e0207 */
[----:B------:R-:W-:-:S05]  /*1600*/  VIADD R5, R10, 0xffffffff ;  /* 0xffffffff0a057836 */ /* 0x000fca0000000000 */
[----:B------:R-:W-:-:S13]  /*1610*/  ISETP.GE.U32.AND P0, PT, R5, 0xfe, PT ;  /* 0x000000fe0500780c */ /* 0x000fda0003f06070 */
[----:B------:R-:W-:Y:S05]  /*1620*/  @!P0 BRA `(.L_x_24) ;  /* 0x0000000000808947 */ /* 0x000fea0003800000 */
[----:B------:R-:W-:-:S13]  /*1630*/  ISETP.GT.AND P0, PT, R10, 0xfe, PT ;  /* 0x000000fe0a00780c */ /* 0x000fda0003f04270 */
[----:B------:R-:W-:Y:S05]  /*1640*/  @P0 BRA `(.L_x_25) ;  /* 0x00000000006c0947 */ /* 0x000fea0003800000 */
[----:B------:R-:W-:-:S13]  /*1650*/  ISETP.GE.AND P0, PT, R10, 0x1, PT ;  /* 0x000000010a00780c */ /* 0x000fda0003f06270 */
[----:B------:R-:W-:Y:S05]  /*1660*/  @P0 BRA `(.L_x_26) ;  /* 0x0000000000740947 */ /* 0x000fea0003800000 */
[----:B------:R-:W-:Y:S02]  /*1670*/  ISETP.GE.AND P0, PT, R10, -0x18, PT ;  /* 0xffffffe80a00780c */ /* 0x000fe40003f06270 */
[----:B------:R-:W-:-:S11]  /*1680*/  LOP3.LUT R0, R0, 0x80000000, RZ, 0xc0, !PT ;  /* 0x8000000000007812 */ /* 0x000fd600078ec0ff */
[----:B------:R-:W-:Y:S05]  /*1690*/  @!P0 BRA `(.L_x_26) ;  /* 0x0000000000688947 */ /* 0x000fea0003800000 */
[CCC-:B------:R-:W-:Y:S01]  /*16a0*/  FFMA.RZ R5, R11.reuse, R9.reuse, R8.reuse ;  /* 0x000000090b057223 */ /* 0x1c0fe2000000c008 */
[-CC-:B------:R-:W-:Y:S01]  /*16b0*/  FFMA.RM R6, R11, R9.reuse, R8.reuse ;  /* 0x000000090b067223 */ /* 0x180fe20000004008 */
[C---:B------:R-:W-:Y:S02]  /*16c0*/  ISETP.NE.AND P2, PT, R10.reuse, RZ, PT ;  /* 0x000000ff0a00720c */ /* 0x040fe40003f45270 */
[C---:B------:R-:W-:Y:S02]  /*16d0*/  ISETP.NE.AND P1, PT, R10.reuse, RZ, PT ;  /* 0x000000ff0a00720c */ /* 0x040fe40003f25270 */
[----:B------:R-:W-:Y:S01]  /*16e0*/  LOP3.LUT R7, R5, 0x7fffff, RZ, 0xc0, !PT ;  /* 0x007fffff05077812 */ /* 0x000fe200078ec0ff */
[----:B------:R-:W-:Y:S01]  /*16f0*/  FFMA.RP R5, R11, R9, R8 ;  /* 0x000000090b057223 */ /* 0x000fe20000008008 */
[----:B------:R-:W-:Y:S02]  /*1700*/  VIADD R8, R10, 0x20 ;  /* 0x000000200a087836 */ /* 0x000fe40000000000 */
[----:B------:R-:W-:Y:S01]  /*1710*/  LOP3.LUT R7, R7, 0x800000, RZ, 0xfc, !PT ;  /* 0x0080000007077812 */ /* 0x000fe200078efcff */
[----:B------:R-:W-:Y:S01]  /*1720*/  IMAD.MOV R9, RZ, RZ, -R10 ;  /* 0x000000ffff097224 */ /* 0x000fe200078e0a0a */
[----:B------:R-:W-:-:S02]  /*1730*/  FSETP.NEU.FTZ.AND P0, PT, R5, R6, PT ;  /* 0x000000060500720b */ /* 0x000fc40003f1d000 */
[----:B------:R-:W-:Y:S02]  /*1740*/  SHF.L.U32 R8, R7, R8, RZ ;  /* 0x0000000807087219 */ /* 0x000fe400000006ff */
[----:B------:R-:W-:Y:S02]  /*1750*/  SEL R6, R9, RZ, P2 ;  /* 0x000000ff09067207 */ /* 0x000fe40001000000 */
[----:B------:R-:W-:Y:S02]  /*1760*/  ISETP.NE.AND P1, PT, R8, RZ, P1 ;  /* 0x000000ff0800720c */ /* 0x000fe40000f25270 */
[----:B------:R-:W-:Y:S02]  /*1770*/  SHF.R.U32.HI R6, RZ, R6, R7 ;  /* 0x00000006ff067219 */ /* 0x000fe40000011607 */
[----:B------:R-:W-:Y:S02]  /*1780*/  PLOP3.LUT P0, PT, P0, P1, PT, 0xf8, 0x8f ;  /* 0x00000000008f781c */ /* 0x000fe40000703f70 */
[----:B------:R-:W-:-:S02]  /*1790*/  SHF.R.U32.HI R8, RZ, 0x1, R6 ;  /* 0x00000001ff087819 */ /* 0x000fc40000011606 */
[----:B------:R-:W-:-:S04]  /*17a0*/  SEL R5, RZ, 0x1, !P0 ;  /* 0x00000001ff057807 */ /* 0x000fc80004000000 */
[----:B------:R-:W-:-:S04]  /*17b0*/  LOP3.LUT R5, R5, 0x1, R8, 0xf8, !PT ;  /* 0x0000000105057812 */ /* 0x000fc800078ef808 */
[----:B------:R-:W-:-:S05]  /*17c0*/  LOP3.LUT R5, R5, R6, RZ, 0xc0, !PT ;  /* 0x0000000605057212 */ /* 0x000fca00078ec0ff */
[----:B------:R-:W-:-:S05]  /*17d0*/  IMAD.IADD R5, R8, 0x1, R5 ;  /* 0x0000000108057824 */ /* 0x000fca00078e0205 */
[----:B------:R-:W-:Y:S01]  /*17e0*/  LOP3.LUT R0, R5, R0, RZ, 0xfc, !PT ;  /* 0x0000000005007212 */ /* 0x000fe200078efcff */
[----:B------:R-:W-:Y:S06]  /*17f0*/  BRA `(.L_x_26) ;  /* 0x0000000000107947 */ /* 0x000fec0003800000 */
.L_x_25:
[----:B------:R-:W-:-:S04]  /*1800*/  LOP3.LUT R0, R0, 0x80000000, RZ, 0xc0, !PT ;  /* 0x8000000000007812 */ /* 0x000fc800078ec0ff */
[----:B------:R-:W-:Y:S01]  /*1810*/  LOP3.LUT R0, R0, 0x7f800000, RZ, 0xfc, !PT ;  /* 0x7f80000000007812 */ /* 0x000fe200078efcff */
[----:B------:R-:W-:Y:S06]  /*1820*/  BRA `(.L_x_26) ;  /* 0x0000000000047947 */ /* 0x000fec0003800000 */
.L_x_24:
[----:B------:R-:W-:-:S07]  /*1830*/  IMAD R0, R7, 0x800000, R0 ;  /* 0x0080000007007824 */ /* 0x000fce00078e0200 */
.L_x_26:
[----:B------:R-:W-:Y:S05]  /*1840*/  BSYNC.RECONVERGENT B2 ;  /* 0x0000000000027941 */ /* 0x000fea0003800200 */
.L_x_23:
[----:B------:R-:W-:Y:S05]  /*1850*/  BRA `(.L_x_27) ;  /* 0x0000000000207947 */ /* 0x000fea0003800000 */
.L_x_22:
[----:B------:R-:W-:-:S04]  /*1860*/  LOP3.LUT R0, R7, 0x80000000, R6, 0x48, !PT ;  /* 0x8000000007007812 */ /* 0x000fc800078e4806 */
[----:B------:R-:W-:Y:S01]  /*1870*/  LOP3.LUT R0, R0, 0x7f800000, RZ, 0xfc, !PT ;  /* 0x7f80000000007812 */ /* 0x000fe200078efcff */
[----:B------:R-:W-:Y:S06]  /*1880*/  BRA `(.L_x_27) ;  /* 0x0000000000147947 */ /* 0x000fec0003800000 */
.L_x_21:
[----:B------:R-:W-:Y:S01]  /*1890*/  LOP3.LUT R0, R7, 0x80000000, R6, 0x48, !PT ;  /* 0x8000000007007812 */ /* 0x000fe200078e4806 */
[----:B------:R-:W-:Y:S06]  /*18a0*/  BRA `(.L_x_27) ;  /* 0x00000000000c7947 */ /* 0x000fec0003800000 */
.L_x_20:
[----:B------:R-:W0:Y:S01]  /*18b0*/  MUFU.RSQ R0, -QNAN ;  /* 0xffc0000000007908 */ /* 0x000e220000001400 */
[----:B------:R-:W-:Y:S05]  /*18c0*/  BRA `(.L_x_27) ;  /* 0x0000000000047947 */ /* 0x000fea0003800000 */
.L_x_19:
[----:B------:R-:W-:-:S07]  /*18d0*/  FADD.FTZ R0, R0, 26 ;  /* 0x41d0000000007421 */ /* 0x000fce0000010000 */
.L_x_27:
[----:B------:R-:W-:Y:S05]  /*18e0*/  BSYNC.RECONVERGENT B0 ;  /* 0x0000000000007941 */ /* 0x000fea0003800200 */
.L_x_16:
[----:B------:R-:W-:-:S04]  /*18f0*/  IMAD.MOV.U32 R5, RZ, RZ, 0x0 ;  /* 0x00000000ff057424 */ /* 0x000fc800078e00ff */
[----:B0-----:R-:W-:Y:S05]  /*1900*/  RET.REL.NODEC R4 `(_Z12kernel3D_optPfS_) ;  /* 0xffffffe404bc7950 */ /* 0x001fea0003c3ffff */
.L_x_28:
[----:B------:R-:W-:-:S00]  /*1910*/  BRA `(.L_x_28) ;  /* 0xfffffffc00fc7947 */ /* 0x000fc0000383ffff */
[----:B------:R-:W-:-:S00]  /*1920*/  NOP ;  /* 0x0000000000007918 */ /* 0x000fc00000000000 */
        /* <DEDUP_REMOVED lines=13> */
.L_x_52:


//--------------------- .text._Z8kernel3DPfS_     --------------------------
	.section	.text._Z8kernel3DPfS_,"ax",@progbits
	.align	128
        .global         _Z8kernel3DPfS_
        .type           _Z8kernel3DPfS_,@function
        .size           _Z8kernel3DPfS_,(.L_x_53 - _Z8kernel3DPfS_)
        .other          _Z8kernel3DPfS_,@"STO_CUDA_ENTRY STV_DEFAULT"
_Z8kernel3DPfS_:
.text._Z8kernel3DPfS_:
[----:B------:R-:W-:Y:S01]  /*0000*/  LDC R1, c[0x0][0x37c] ;  /* 0x0000df00ff017b82 */ /* 0x000fe20000000800 */
[----:B------:R-:W0:Y:S07]  /*0010*/  S2R R3, SR_TID.X ;  /* 0x0000000000037919 */ /* 0x000e2e0000002100 */
[----:B------:R-:W0:Y:S01]  /*0020*/  LDC R2, c[0x0][0x360] ;  /* 0x0000d800ff027b82 */ /* 0x000e220000000800 */
[----:B------:R-:W1:Y:S01]  /*0030*/  S2R R7, SR_TID.Z ;  /* 0x0000000000077919 */ /* 0x000e620000002300 */
[----:B------:R-:W2:Y:S06]  /*0040*/  S2R R0, SR_TID.Y ;  /* 0x0000000000007919 */ /* 0x000eac0000002200 */
[----:B------:R-:W0:Y:S08]  /*0050*/  S2UR UR4, SR_CTAID.X ;  /* 0x00000000000479c3 */ /* 0x000e300000002500 */
[----:B------:R-:W2:Y:S08]  /*0060*/  LDC R5, c[0x0][0x364] ;  /* 0x0000d900ff057b82 */ /* 0x000eb00000000800 */
[----:B------:R-:W1:Y:S08]  /*0070*/  S2UR UR6, SR_CTAID.Z ;  /* 0x00000000000679c3 */ /* 0x000e700000002700 */
[----:B------:R-:W1:Y:S01]  /*0080*/  LDC R4, c[0x0][0x368] ;  /* 0x0000da00ff047b82 */ /* 0x000e620000000800 */
[----:B0-----:R-:W-:-:S07]  /*0090*/  IMAD R2, R2, UR4, R3 ;  /* 0x0000000402027c24 */ /* 0x001fce000f8e0203 */
[----:B------:R-:W2:Y:S01]  /*00a0*/  S2UR UR5, SR_CTAID.Y ;  /* 0x00000000000579c3 */ /* 0x000ea20000002600 */
[----:B-1----:R-:W-:-:S05]  /*00b0*/  IMAD R3, R4, UR6, R7 ;  /* 0x0000000604037c24 */ /* 0x002fca000f8e0207 */
[----:B------:R-:W-:Y:S01]  /*00c0*/  LOP3.LUT P0, RZ, R3, 0xffffffc0, R2, 0xc8, !PT ;  /* 0xffffffc003ff7812 */ /* 0x000fe2000780c802 */
[----:B--2---:R-:W-:-:S05]  /*00d0*/  IMAD R5, R5, UR5, R0 ;  /* 0x0000000505057c24 */ /* 0x004fca000f8e0200 */
[----:B------:R-:W-:-:S13]  /*00e0*/  ISETP.GT.U32.OR P0, PT, R5, 0x3f, P0 ;  /* 0x0000003f0500780c */ /* 0x000fda0000704470 */
[----:B------:R-:W-:Y:S05]  /*00f0*/  @P0 EXIT ;  /* 0x000000000000094d */ /* 0x000fea0003800000 */
[----:B------:R-:W-:Y:S01]  /*0100*/  VIADD R4, R2, 0xffffffff ;  /* 0xffffffff02047836 */ /* 0x000fe20000000000 */
[----:B------:R-:W-:Y:S01]  /*0110*/  IADD3 R9, PT, PT, R3, -0x1, RZ ;  /* 0xffffffff03097810 */ /* 0x000fe20007ffe0ff */
[----:B------:R-:W-:Y:S01]  /*0120*/  VIADD R15, R5, 0xffffffff ;  /* 0xffffffff050f7836 */ /* 0x000fe20000000000 */
[----:B------:R-:W0:Y:S04]  /*0130*/  LDCU.64 UR6, c[0x0][0x358] ;  /* 0x00006b00ff0677ac */ /* 0x000e280008000a00 */
[----:B------:R-:W-:-:S04]  /*0140*/  VIMNMX.U32 R0, PT, PT, R4, R15, !PT ;  /* 0x0000000f04007248 */ /* 0x000fc80007fe0000 */
[C---:B------:R-:W-:Y:S02]  /*0150*/  VIMNMX.U32 R6, PT, PT, R0.reuse, R9, !PT ;  /* 0x0000000900067248 */ /* 0x040fe40007fe0000 */
[----:B------:R-:W-:Y:S01]  /*0160*/  ISETP.GE.U32.AND P5, PT, R0, 0x40, PT ;  /* 0x000000400000780c */ /* 0x000fe20003fa6070 */
[----:B------:R-:W-:Y:S01]  /*0170*/  IMAD R0, R15, 0x40, R4 ;  /* 0x000000400f007824 */ /* 0x000fe200078e0204 */
[----:B------:R-:W-:Y:S02]  /*0180*/  ISETP.GT.U32.AND P0, PT, R6, 0x3f, PT ;  /* 0x0000003f0600780c */ /* 0x000fe40003f04070 */
[C---:B------:R-:W-:Y:S02]  /*0190*/  ISETP.GT.U32.OR P3, PT, R3.reuse, 0x3f, P5 ;  /* 0x0000003f0300780c */ /* 0x040fe40002f64470 */
[----:B------:R-:W-:-:S09]  /*01a0*/  ISETP.GT.U32.OR P5, PT, R3, 0x3e, P5 ;  /* 0x0000003e0300780c */ /* 0x000fd20002fa4470 */
[----:B------:R-:W1:Y:S01]  /*01b0*/  @!P0 LDC.64 R10, c[0x0][0x380] ;  /* 0x0000e000ff0a8b82 */ /* 0x000e620000000a00 */
[----:B------:R-:W-:Y:S01]  /*01c0*/  @!P0 IMAD R17, R9, 0x1000, R0 ;  /* 0x0000100009118824 */ /* 0x000fe200078e0200 */
[----:B------:R-:W-:-:S06]  /*01d0*/  @!P3 LEA R19, R3, R0, 0xc ;  /* 0x000000000313b211 */ /* 0x000fcc00078e60ff */
[----:B------:R-:W2:Y:S08]  /*01e0*/  @!P3 LDC.64 R12, c[0x0][0x380] ;  /* 0x0000e000ff0cbb82 */ /* 0x000eb00000000a00 */
[----:B------:R-:W3:Y:S01]  /*01f0*/  @!P5 LDC.64 R6, c[0x0][0x380] ;  /* 0x0000e000ff06db82 */ /* 0x000ee20000000a00 */
[----:B-1----:R-:W-:-:S04]  /*0200*/  @!P0 IMAD.WIDE.U32 R10, R17, 0x4, R10 ;  /* 0x00000004110a8825 */ /* 0x002fc800078e000a */
[----:B------:R-:W-:Y:S02]  /*0210*/  @!P5 IMAD R17, R3, 0x1000, R0 ;  /* 0x000010000311d824 */ /* 0x000fe400078e0200 */
[----:B0-----:R-:W4:Y:S01]  /*0220*/  @!P0 LDG.E R10, desc[UR6][R10.64] ;  /* 0x000000060a0a8981 */ /* 0x001f22000c1e1900 */
[----:B--2---:R-:W-:-:S04]  /*0230*/  @!P3 IMAD.WIDE.U32 R12, R19, 0x4, R12 ;  /* 0x00000004130cb825 */ /* 0x004fc800078e000c */
[----:B------:R-:W-:Y:S02]  /*0240*/  @!P5 VIADD R17, R17, 0x1000 ;  /* 0x000010001111d836 */ /* 0x000fe40000000000 */
[----:B------:R-:W2:Y:S02]  /*0250*/  @!P3 LDG.E R12, desc[UR6][R12.64] ;  /* 0x000000060c0cb981 */ /* 0x000ea4000c1e1900 */
[----:B---3--:R-:W-:-:S06]  /*0260*/  @!P5 IMAD.WIDE.U32 R16, R17, 0x4, R6 ;  /* 0x000000041110d825 */ /* 0x008fcc00078e0006 */
[----:B------:R-:W3:Y:S01]  /*0270*/  @!P5 LDG.E R16, desc[UR6][R16.64] ;  /* 0x000000061010d981 */ /* 0x000ee2000c1e1900 */
[----:B------:R-:W-:Y:S01]  /*0280*/  VIMNMX.U32 R6, PT, PT, R4, R9, !PT ;  /* 0x0000000904067248 */ /* 0x000fe20007fe0000 */
[----:B------:R-:W-:-:S03]  /*0290*/  HFMA2 R7, -RZ, RZ, 0, 0 ;  /* 0x00000000ff077431 */ /* 0x000fc600000001ff */
[----:B------:R-:W-:Y:S02]  /*02a0*/  ISETP.GT.U32.AND P6, PT, R6, 0x3f, PT ;  /* 0x0000003f0600780c */ /* 0x000fe40003fc4070 */
[C---:B------:R-:W-:Y:S02]  /*02b0*/  VIMNMX.U32 R6, PT, PT, R3.reuse, R4, !PT ;  /* 0x0000000403067248 */ /* 0x040fe40007fe0000 */
[----:B------:R-:W-:Y:S02]  /*02c0*/  ISETP.GT.U32.AND P1, PT, R3, 0x3e, PT ;  /* 0x0000003e0300780c */ /* 0x000fe40003f24070 */
[----:B------:R-:W-:-:S07]  /*02d0*/  ISETP.GT.U32.AND P2, PT, R6, 0x3f, PT ;  /* 0x0000003f0600780c */ /* 0x000fce0003f44070 */
[----:B------:R-:W0:Y:S01]  /*02e0*/  @!P6 LDC.64 R18, c[0x0][0x380] ;  /* 0x0000e000ff12eb82 */ /* 0x000e220000000a00 */
[----:B------:R-:W-:-:S04]  /*02f0*/  VIADD R6, R0, 0x40 ;  /* 0x0000004000067836 */ /* 0x000fc80000000000 */
[----:B------:R-:W-:-:S04]  /*0300*/  @!P6 IMAD R21, R9, 0x1000, R6 ;  /* 0x000010000915e824 */ /* 0x000fc800078e0206 */
[----:B0-----:R-:W-:-:S04]  /*0310*/  @!P6 IMAD.WIDE.U32 R18, R21, 0x4, R18 ;  /* 0x000000041512e825 */ /* 0x001fc800078e0012 */
[----:B------:R-:W-:Y:S02]  /*0320*/  @!P2 IMAD R21, R3, 0x1000, R6 ;  /* 0x000010000315a824 */ /* 0x000fe400078e0206 */
[----:B------:R-:W5:Y:S01]  /*0330*/  @!P6 LDG.E R18, desc[UR6][R18.64] ;  /* 0x000000061212e981 */ /* 0x000f62000c1e1900 */
[----:B----4-:R-:W-:Y:S01]  /*0340*/  @!P0 FADD R7, RZ, R10 ;  /* 0x0000000aff078221 */ /* 0x010fe20000000000 */
[----:B------:R-:W-:-:S04]  /*0350*/  ISETP.GE.U32.AND P0, PT, R5, 0x3f, PT ;  /* 0x0000003f0500780c */ /* 0x000fc80003f06070 */
[C---:B------:R-:W-:Y:S01]  /*0360*/  ISETP.LT.U32.AND P4, PT, R4.reuse, 0x40, !P0 ;  /* 0x000000400400780c */ /* 0x040fe20004781070 */
[----:B--2---:R-:W-:Y:S01]  /*0370*/  @!P3 FADD R7, R7, R12 ;  /* 0x0000000c0707b221 */ /* 0x004fe20000000000 */
[----:B------:R-:W-:-:S03]  /*0380*/  ISETP.GT.U32.OR P3, PT, R4, 0x3f, P1 ;  /* 0x0000003f0400780c */ /* 0x000fc60000f64470 */
[----:B---3--:R-:W-:Y:S01]  /*0390*/  @!P5 FADD R7, R7, R16 ;  /* 0x000000100707d221 */ /* 0x008fe20000000000 */
[----:B------:R-:W-:Y:S01]  /*03a0*/  ISETP.GT.U32.OR P5, PT, R9, 0x3f, !P4 ;  /* 0x0000003f0900780c */ /* 0x000fe200067a4470 */
[----:B------:R-:W0:Y:S08]  /*03b0*/  @!P2 LDC.64 R16, c[0x0][0x380] ;  /* 0x0000e000ff10ab82 */ /* 0x000e300000000a00 */
[----:B------:R-:W1:Y:S08]  /*03c0*/  @!P3 LDC.64 R12, c[0x0][0x380] ;  /* 0x0000e000ff0cbb82 */ /* 0x000e700000000a00 */
[----:B------:R-:W2:Y:S01]  /*03d0*/  @!P5 LDC.64 R10, c[0x0][0x380] ;  /* 0x0000e000ff0adb82 */ /* 0x000ea20000000a00 */
[----:B------:R-:W-:Y:S01]  /*03e0*/  SHF.L.U32 R5, R5, 0x6, RZ ;  /* 0x0000000605057819 */ /* 0x000fe200000006ff */
[----:B------:R-:W-:-:S03]  /*03f0*/  @!P3 IMAD R23, R3, 0x1000, R6 ;  /* 0x000010000317b824 */ /* 0x000fc600078e0206 */
[----:B------:R-:W-:Y:S01]  /*0400*/  @!P5 IADD3 R6, PT, PT, R4, R5, RZ ;  /* 0x000000050406d210 */ /* 0x000fe20007ffe0ff */
[----:B------:R-:W-:Y:S02]  /*0410*/  @!P3 VIADD R23, R23, 0x1000 ;  /* 0x000010001717b836 */ /* 0x000fe40000000000 */
[----:B0-----:R-:W-:-:S04]  /*0420*/  @!P2 IMAD.WIDE.U32 R16, R21, 0x4, R16 ;  /* 0x000000041510a825 */ /* 0x001fc800078e0010 */
[----:B------:R-:W-:Y:S02]  /*0430*/  @!P5 IMAD R21, R9, 0x1000, R6 ;  /* 0x000010000915d824 */ /* 0x000fe400078e0206 */
[----:B------:R-:W3:Y:S01]  /*0440*/  @!P2 LDG.E R16, desc[UR6][R16.64] ;  /* 0x000000061010a981 */ /* 0x000ee2000c1e1900 */
[----:B-1----:R-:W-:-:S06]  /*0450*/  @!P3 IMAD.WIDE.U32 R12, R23, 0x4, R12 ;  /* 0x00000004170cb825 */ /* 0x002fcc00078e000c */
[----:B------:R-:W4:Y:S01]  /*0460*/  @!P3 LDG.E R12, desc[UR6][R12.64] ;  /* 0x000000060c0cb981 */ /* 0x000f22000c1e1900 */
[----:B--2---:R-:W-:-:S06]  /*0470*/  @!P5 IMAD.WIDE.U32 R10, R21, 0x4, R10 ;  /* 0x00000004150ad825 */ /* 0x004fcc00078e000a */
[----:B------:R-:W2:Y:S01]  /*0480*/  @!P5 LDG.E R10, desc[UR6][R10.64+0x100] ;  /* 0x000100060a0ad981 */ /* 0x000ea2000c1e1900 */
[----:B-----5:R-:W-:Y:S01]  /*0490*/  @!P6 FADD R7, R7, R18 ;  /* 0x000000120707e221 */ /* 0x020fe20000000000 */
[C---:B------:R-:W-:Y:S02]  /*04a0*/  ISETP.GT.U32.OR P6, PT, R3.reuse, 0x3f, !P4 ;  /* 0x0000003f0300780c */ /* 0x040fe400067c4470 */
[----:B------:R-:W-:Y:S02]  /*04b0*/  VIMNMX.U32 R6, PT, PT, R2, R15, !PT ;  /* 0x0000000f02067248 */ /* 0x000fe40007fe0000 */
[----:B------:R-:W-:Y:S02]  /*04c0*/  ISETP.GT.U32.OR P4, PT, R3, 0x3e, !P4 ;  /* 0x0000003e0300780c */ /* 0x000fe40006784470 */
[----:B------:R-:W-:-:S07]  /*04d0*/  VIMNMX.U32 R8, PT, PT, R9, R6, !PT ;  /* 0x0000000609087248 */ /* 0x000fce0007fe0000 */
[----:B------:R-:W0:Y:S01]  /*04e0*/  @!P6 LDC.64 R18, c[0x0][0x380] ;  /* 0x0000e000ff12eb82 */ /* 0x000e220000000a00 */
[----:B---3--:R-:W-:Y:S01]  /*04f0*/  @!P2 FADD R7, R7, R16 ;  /* 0x000000100707a221 */ /* 0x008fe20000000000 */
[----:B------:R-:W-:-:S06]  /*0500*/  ISETP.GT.U32.AND P2, PT, R8, 0x3f, PT ;  /* 0x0000003f0800780c */ /* 0x000fcc0003f44070 */
[----:B------:R-:W1:Y:S01]  /*0510*/  @!P4 LDC.64 R16, c[0x0][0x380] ;  /* 0x0000e000ff10cb82 */ /* 0x000e620000000a00 */
[----:B----4-:R-:W-:Y:S01]  /*0520*/  @!P3 FADD R7, R7, R12 ;  /* 0x0000000c0707b221 */ /* 0x010fe20000000000 */
[----:B------:R-:W-:-:S06]  /*0530*/  ISETP.GE.U32.AND P3, PT, R6, 0x40, PT ;  /* 0x000000400600780c */ /* 0x000fcc0003f66070 */
[----:B------:R-:W3:Y:S01]  /*0540*/  @!P2 LDC.64 R12, c[0x0][0x380] ;  /* 0x0000e000ff0cab82 */ /* 0x000ee20000000a00 */
[----:B--2---:R-:W-:Y:S01]  /*0550*/  @!P5 FADD R7, R7, R10 ;  /* 0x0000000a0707d221 */ /* 0x004fe20000000000 */
[----:B------:R-:W-:Y:S02]  /*0560*/  ISETP.GT.U32.OR P5, PT, R3, 0x3f, P3 ;  /* 0x0000003f0300780c */ /* 0x000fe40001fa4470 */
[C---:B------:R-:W-:Y:S01]  /*0570*/  @!P4 IADD3 R6, PT, PT, R4.reuse, R5, RZ ;  /* 0x000000050406c210 */ /* 0x040fe20007ffe0ff */
[----:B------:R-:W-:-:S10]  /*0580*/  @!P6 IMAD.IADD R4, R4, 0x1, R5 ;  /* 0x000000010404e824 */ /* 0x000fd400078e0205 */
[----:B------:R-:W2:Y:S01]  /*0590*/  @!P5 LDC.64 R10, c[0x0][0x380] ;  /* 0x0000e000ff0adb82 */ /* 0x000ea20000000a00 */
[C---:B------:R-:W-:Y:S01]  /*05a0*/  @!P6 LEA R21, R3.reuse, R4, 0xc ;  /* 0x000000040315e211 */ /* 0x040fe200078e60ff */
[----:B------:R-:W-:Y:S02]  /*05b0*/  @!P4 IMAD R6, R3, 0x1000, R6 ;  /* 0x000010000306c824 */ /* 0x000fe400078e0206 */
[----:B------:R-:W-:Y:S02]  /*05c0*/  VIADD R4, R0, 0x1 ;  /* 0x0000000100047836 */ /* 0x000fe40000000000 */
[----:B------:R-:W-:Y:S02]  /*05d0*/  @!P4 VIADD R23, R6, 0x1000 ;  /* 0x000010000617c836 */ /* 0x000fe40000000000 */
[----:B0-----:R-:W-:Y:S01]  /*05e0*/  @!P6 IMAD.WIDE.U32 R18, R21, 0x4, R18 ;  /* 0x000000041512e825 */ /* 0x001fe200078e0012 */
[----:B------:R-:W-:-:S03]  /*05f0*/  @!P2 LEA R21, R9, R4, 0xc ;  /* 0x000000040915a211 */ /* 0x000fc600078e60ff */
[----:B-1----:R-:W-:Y:S02]  /*0600*/  @!P4 IMAD.WIDE.U32 R16, R23, 0x4, R16 ;  /* 0x000000041710c825 */ /* 0x002fe400078e0010 */
[----:B------:R-:W4:Y:S02]  /*0610*/  @!P6 LDG.E R18, desc[UR6][R18.64+0x100] ;  /* 0x000100061212e981 */ /* 0x000f24000c1e1900 */
[----:B------:R-:W-:Y:S02]  /*0620*/  @!P5 IMAD R23, R3, 0x1000, R4 ;  /* 0x000010000317d824 */ /* 0x000fe400078e0204 */
[----:B---3--:R-:W-:Y:S01]  /*0630*/  @!P2 IMAD.WIDE.U32 R12, R21, 0x4, R12 ;  /* 0x00000004150ca825 */ /* 0x008fe200078e000c */
[----:B------:R-:W3:Y:S03]  /*0640*/  @!P4 LDG.E R16, desc[UR6][R16.64+0x100] ;  /* 0x000100061010c981 */ /* 0x000ee6000c1e1900 */
[----:B--2---:R-:W-:-:S02]  /*0650*/  @!P5 IMAD.WIDE.U32 R20, R23, 0x4, R10 ;  /* 0x000000041714d825 */ /* 0x004fc400078e000a */
[----:B------:R-:W2:Y:S04]  /*0660*/  @!P2 LDG.E R12, desc[UR6][R12.64] ;  /* 0x000000060c0ca981 */ /* 0x000ea8000c1e1900 */
[----:B------:R0:W5:Y:S01]  /*0670*/  @!P5 LDG.E R20, desc[UR6][R20.64] ;  /* 0x000000061414d981 */ /* 0x000162000c1e1900 */
[----:B------:R-:W-:Y:S02]  /*0680*/  ISETP.GT.U32.OR P3, PT, R3, 0x3e, P3 ;  /* 0x0000003e0300780c */ /* 0x000fe40001f64470 */
[----:B------:R-:W-:-:S11]  /*0690*/  VIMNMX.U32 R6, PT, PT, R2, R9, !PT ;  /* 0x0000000902067248 */ /* 0x000fd60007fe0000 */
[----:B------:R-:W1:Y:S01]  /*06a0*/  @!P3 LDC.64 R10, c[0x0][0x380] ;  /* 0x0000e000ff0abb82 */ /* 0x000e620000000a00 */
[----:B0-----:R-:W-:Y:S02]  /*06b0*/  @!P3 IMAD R21, R3, 0x1000, R4 ;  /* 0x000010000315b824 */ /* 0x001fe400078e0204 */
[----:B------:R-:W-:-:S03]  /*06c0*/  VIADD R4, R0, 0x41 ;  /* 0x0000004100047836 */ /* 0x000fc60000000000 */
[----:B------:R-:W-:-:S05]  /*06d0*/  @!P3 IADD3 R21, PT, PT, R21, 0x1000, RZ ;  /* 0x000010001515b810 */ /* 0x000fca0007ffe0ff */
[----:B-1----:R-:W-:-:S06]  /*06e0*/  @!P3 IMAD.WIDE.U32 R10, R21, 0x4, R10 ;  /* 0x00000004150ab825 */ /* 0x002fcc00078e000a */
[----:B------:R-:W5:Y:S01]  /*06f0*/  @!P3 LDG.E R10, desc[UR6][R10.64] ;  /* 0x000000060a0ab981 */ /* 0x000f62000c1e1900 */
[----:B----4-:R-:W-:Y:S01]  /*0700*/  @!P6 FADD R7, R7, R18 ;  /* 0x000000120707e221 */ /* 0x010fe20000000000 */
[----:B------:R-:W-:-:S03]  /*0710*/  ISETP.GT.U32.AND P6, PT, R6, 0x3f, PT ;  /* 0x0000003f0600780c */ /* 0x000fc60003fc4070 */
[----:B---3--:R-:W-:Y:S01]  /*0720*/  @!P4 FADD R7, R7, R16 ;  /* 0x000000100707c221 */ /* 0x008fe20000000000 */
[----:B------:R-:W-:-:S03]  /*0730*/  ISETP.GT.U32.OR P4, PT, R2, 0x3f, P1 ;  /* 0x0000003f0200780c */ /* 0x000fc60000f84470 */
[----:B--2---:R-:W-:Y:S01]  /*0740*/  @!P2 FADD R7, R7, R12 ;  /* 0x0000000c0707a221 */ /* 0x004fe20000000000 */
[----:B------:R-:W-:-:S05]  /*0750*/  ISETP.LT.U32.AND P2, PT, R2, 0x40, !P0 ;  /* 0x000000400200780c */ /* 0x000fca0004741070 */
[----:B------:R-:W0:Y:S01]  /*0760*/  @!P6 LDC.64 R18, c[0x0][0x380] ;  /* 0x0000e000ff12eb82 */ /* 0x000e220000000a00 */
[----:B-----5:R-:W-:Y:S01]  /*0770*/  @!P5 FADD R7, R7, R20 ;  /* 0x000000140707d221 */ /* 0x020fe20000000000 */
[----:B------:R-:W-:-:S06]  /*0780*/  ISETP.GT.U32.OR P5, PT, R9, 0x3f, !P2 ;  /* 0x0000003f0900780c */ /* 0x000fcc00057a4470 */
[----:B------:R-:W1:Y:S01]  /*0790*/  @!P4 LDC.64 R16, c[0x0][0x380] ;  /* 0x0000e000ff10cb82 */ /* 0x000e620000000a00 */
[----:B------:R-:W-:-:S07]  /*07a0*/  @!P6 IMAD R21, R9, 0x1000, R4 ;  /* 0x000010000915e824 */ /* 0x000fce00078e0204 */
[----:B------:R-:W2:Y:S01]  /*07b0*/  @!P5 LDC.64 R12, c[0x0][0x380] ;  /* 0x0000e000ff0cdb82 */ /* 0x000ea20000000a00 */
[----:B------:R-:W-:-:S05]  /*07c0*/  @!P4 LEA R4, R3, R4, 0xc ;  /* 0x000000040304c211 */ /* 0x000fca00078e60ff */
[----:B------:R-:W-:Y:S02]  /*07d0*/  @!P4 VIADD R23, R4, 0x1000 ;  /* 0x000010000417c836 */ /* 0x000fe40000000000 */
[----:B------:R-:W-:Y:S02]  /*07e0*/  @!P5 IMAD.IADD R4, R2, 0x1, R5 ;  /* 0x000000010204d824 */ /* 0x000fe400078e0205 */
[----:B0-----:R-:W-:-:S03]  /*07f0*/  @!P6 IMAD.WIDE.U32 R18, R21, 0x4, R18 ;  /* 0x000000041512e825 */ /* 0x001fc600078e0012 */
[----:B------:R-:W-:Y:S01]  /*0800*/  @!P5 LEA R21, R9, R4, 0xc ;  /* 0x000000040915d211 */ /* 0x000fe200078e60ff */
[----:B-1----:R-:W-:Y:S02]  /*0810*/  @!P4 IMAD.WIDE.U32 R16, R23, 0x4, R16 ;  /* 0x000000041710c825 */ /* 0x002fe400078e0010 */
[----:B------:R-:W3:Y:S04]  /*0820*/  @!P6 LDG.E R18, desc[UR6][R18.64] ;  /* 0x000000061212e981 */ /* 0x000ee8000c1e1900 */
[----:B------:R0:W4:Y:S01]  /*0830*/  @!P4 LDG.E R6, desc[UR6][R16.64] ;  /* 0x000000061006c981 */ /* 0x000122000c1e1900 */
[----:B--2---:R-:W-:-:S06]  /*0840*/  @!P5 IMAD.WIDE.U32 R12, R21, 0x4, R12 ;  /* 0x00000004150cd825 */ /* 0x004fcc00078e000c */
[----:B------:R-:W2:Y:S01]  /*0850*/  @!P5 LDG.E R12, desc[UR6][R12.64+0x100] ;  /* 0x000100060c0cd981 */ /* 0x000ea2000c1e1900 */
[----:B------:R-:W-:Y:S01]  /*0860*/  @!P3 FADD R7, R7, R10 ;  /* 0x0000000a0707b221 */ /* 0x000fe20000000000 */
[----:B------:R-:W-:Y:S01]  /*0870*/  VIADD R4, R2, 0x1 ;  /* 0x0000000102047836 */ /* 0x000fe20000000000 */
[C---:B------:R-:W-:Y:S02]  /*0880*/  ISETP.GT.U32.OR P3, PT, R3.reuse, 0x3f, !P2 ;  /* 0x0000003f0300780c */ /* 0x040fe40005764470 */
[----:B------:R-:W-:Y:S02]  /*0890*/  ISETP.GT.U32.OR P2, PT, R3, 0x3e, !P2 ;  /* 0x0000003e0300780c */ /* 0x000fe40005744470 */
[----:B------:R-:W-:-:S04]  /*08a0*/  VIMNMX.U32 R8, PT, PT, R15, R4, !PT ;  /* 0x000000040f087248 */ /* 0x000fc80007fe0000 */
[----:B------:R-:W-:-:S05]  /*08b0*/  VIMNMX.U32 R10, PT, PT, R9, R8, !PT ;  /* 0x00000008090a7248 */ /* 0x000fca0007fe0000 */
[----:B0-----:R-:W0:Y:S08]  /*08c0*/  @!P3 LDC.64 R16, c[0x0][0x380] ;  /* 0x0000e000ff10bb82 */ /* 0x001e300000000a00 */
[----:B------:R-:W1:Y:S01]  /*08d0*/  @!P2 LDC.64 R14, c[0x0][0x380] ;  /* 0x0000e000ff0eab82 */ /* 0x000e620000000a00 */
[----:B---3--:R-:W-:Y:S01]  /*08e0*/  @!P6 FADD R7, R7, R18 ;  /* 0x000000120707e221 */ /* 0x008fe20000000000 */
[----:B------:R-:W-:-:S03]  /*08f0*/  ISETP.GT.U32.AND P6, PT, R10, 0x3f, PT ;  /* 0x0000003f0a00780c */ /* 0x000fc60003fc4070 */
[----:B----4-:R-:W-:Y:S01]  /*0900*/  @!P4 FADD R7, R7, R6 ;  /* 0x000000060707c221 */ /* 0x010fe20000000000 */
[----:B------:R-:W-:-:S03]  /*0910*/  ISETP.GE.U32.AND P4, PT, R8, 0x40, PT ;  /* 0x000000400800780c */ /* 0x000fc60003f86070 */
[----:B--2---:R-:W-:Y:S01]  /*0920*/  @!P5 FADD R7, R7, R12 ;  /* 0x0000000c0707d221 */ /* 0x004fe20000000000 */
[----:B------:R-:W-:-:S05]  /*0930*/  ISETP.GT.U32.OR P5, PT, R3, 0x3f, P4 ;  /* 0x0000003f0300780c */ /* 0x000fca00027a4470 */
[----:B------:R-:W2:Y:S01]  /*0940*/  @!P6 LDC.64 R12, c[0x0][0x380] ;  /* 0x0000e000ff0ceb82 */ /* 0x000ea20000000a00 */
[C---:B------:R-:W-:Y:S01]  /*0950*/  @!P3 IADD3 R6, PT, PT, R2.reuse, R5, RZ ;  /* 0x000000050206b210 */ /* 0x040fe20007ffe0ff */
[----:B------:R-:W-:-:S04]  /*0960*/  @!P2 IMAD.IADD R8, R2, 0x1, R5 ;  /* 0x000000010208a824 */ /* 0x000fc800078e0205 */
[C---:B------:R-:W-:Y:S02]  /*0970*/  @!P2 IMAD R8, R3.reuse, 0x1000, R8 ;  /* 0x000010000308a824 */ /* 0x040fe400078e0208 */
[----:B------:R-:W-:Y:S01]  /*0980*/  @!P3 IMAD R19, R3, 0x1000, R6 ;  /* 0x000010000313b824 */ /* 0x000fe200078e0206 */
[----:B------:R-:W3:Y:S03]  /*0990*/  @!P5 LDC.64 R10, c[0x0][0x380] ;  /* 0x0000e000ff0adb82 */ /* 0x000ee60000000a00 */
[----:B0-----:R-:W-:Y:S01]  /*09a0*/  @!P3 IMAD.WIDE.U32 R16, R19, 0x4, R16 ;  /* 0x000000041310b825 */ /* 0x001fe200078e0010 */
[----:B------:R-:W-:-:S03]  /*09b0*/  @!P2 IADD3 R21, PT, PT, R8, 0x1000, RZ ;  /* 0x000010000815a810 */ /* 0x000fc60007ffe0ff */
[----:B------:R-:W-:Y:S02]  /*09c0*/  VIADD R6, R0, 0x2 ;  /* 0x0000000200067836 */ /* 0x000fe40000000000 */
[----:B-1----:R-:W-:Y:S01]  /*09d0*/  @!P2 IMAD.WIDE.U32 R14, R21, 0x4, R14 ;  /* 0x00000004150ea825 */ /* 0x002fe200078e000e */
[----:B------:R-:W4:Y:S02]  /*09e0*/  @!P3 LDG.E R16, desc[UR6][R16.64+0x100] ;  /* 0x000100061010b981 */ /* 0x000f24000c1e1900 */
[----:B------:R-:W-:-:S03]  /*09f0*/  @!P6 LEA R19, R9, R6, 0xc ;  /* 0x000000060913e211 */ /* 0x000fc600078e60ff */
[----:B------:R-:W5:Y:S02]  /*0a00*/  @!P2 LDG.E R14, desc[UR6][R14.64+0x100] ;  /* 0x000100060e0ea981 */ /* 0x000f64000c1e1900 */
[----:B--2---:R-:W-:-:S04]  /*0a10*/  @!P6 IMAD.WIDE.U32 R12, R19, 0x4, R12 ;  /* 0x00000004130ce825 */ /* 0x004fc800078e000c */
[----:B------:R-:W-:Y:S02]  /*0a20*/  @!P5 IMAD R19, R3, 0x1000, R6 ;  /* 0x000010000313d824 */ /* 0x000fe400078e0206 */
[----:B------:R-:W2:Y:S02]  /*0a30*/  @!P6 LDG.E R12, desc[UR6][R12.64] ;  /* 0x000000060c0ce981 */ /* 0x000ea4000c1e1900 */
[----:B---3--:R-:W-:-:S06]  /*0a40*/  @!P5 IMAD.WIDE.U32 R10, R19, 0x4, R10 ;  /* 0x00000004130ad825 */ /* 0x008fcc00078e000a */
[----:B------:R-:W3:Y:S01]  /*0a50*/  @!P5 LDG.E R10, desc[UR6][R10.64] ;  /* 0x000000060a0ad981 */ /* 0x000ee2000c1e1900 */
[----:B------:R-:W-:Y:S02]  /*0a60*/  ISETP.GT.U32.OR P4, PT, R3, 0x3e, P4 ;  /* 0x0000003e0300780c */ /* 0x000fe40002784470 */
[----:B------:R-:W-:Y:S02]  /*0a70*/  VIMNMX.U32 R8, PT, PT, R9, R4, !PT ;  /* 0x0000000409087248 */ /* 0x000fe40007fe0000 */
[C---:B------:R-:W-:Y:S02]  /*0a80*/  ISETP.LT.U32.AND P0, PT, R4.reuse, 0x40, !P0 ;  /* 0x000000400400780c */ /* 0x040fe40004701070 */
[----:B------:R-:W-:-:S07]  /*0a90*/  ISETP.GT.U32.OR P1, PT, R4, 0x3f, P1 ;  /* 0x0000003f0400780c */ /* 0x000fce0000f24470 */
[----:B------:R-:W0:Y:S01]  /*0aa0*/  @!P4 LDC.64 R18, c[0x0][0x380] ;  /* 0x0000e000ff12cb82 */ /* 0x000e220000000a00 */
[----:B------:R-:W-:Y:S02]  /*0ab0*/  @!P4 LEA R23, R3, R6, 0xc ;  /* 0x000000060317c211 */ /* 0x000fe400078e60ff */
[----:B------:R-:W-:-:S03]  /*0ac0*/  IADD3 R0, PT, PT, R0, 0x42, RZ ;  /* 0x0000004200007810 */ /* 0x000fc60007ffe0ff */
[----:B------:R-:W-:Y:S02]  /*0ad0*/  @!P4 VIADD R23, R23, 0x1000 ;  /* 0x000010001717c836 */ /* 0x000fe40000000000 */
[----:B------:R-:W-:Y:S02]  /*0ae0*/  @!P1 IMAD R6, R3, 0x1000, R0 ;  /* 0x0000100003069824 */ /* 0x000fe400078e0200 */
[----:B0-----:R-:W-:-:S04]  /*0af0*/  @!P4 IMAD.WIDE.U32 R22, R23, 0x4, R18 ;  /* 0x000000041716c825 */ /* 0x001fc800078e0012 */
[----:B----4-:R-:W-:Y:S01]  /*0b00*/  @!P3 FADD R7, R7, R16 ;  /* 0x000000100707b221 */ /* 0x010fe20000000000 */
[----:B------:R-:W-:Y:S02]  /*0b10*/  ISETP.GT.U32.AND P3, PT, R8, 0x3f, PT ;  /* 0x0000003f0800780c */ /* 0x000fe40003f64070 */
[----:B------:R-:W-:Y:S01]  /*0b20*/  VIMNMX.U32 R16, PT, PT, R3, R4, !PT ;  /* 0x0000000403107248 */ /* 0x000fe20007fe0000 */
[----:B-----5:R-:W-:-:S03]  /*0b30*/  @!P2 FADD R7, R7, R14 ;  /* 0x0000000e0707a221 */ /* 0x020fc60000000000 */
[----:B------:R-:W-:Y:S01]  /*0b40*/  ISETP.GT.U32.AND P2, PT, R16, 0x3f, PT ;  /* 0x0000003f1000780c */ /* 0x000fe20003f44070 */
[----:B--2---:R-:W-:Y:S01]  /*0b50*/  @!P6 FADD R7, R7, R12 ;  /* 0x0000000c0707e221 */ /* 0x004fe20000000000 */
[----:B------:R-:W-:-:S05]  /*0b60*/  ISETP.GT.U32.OR P6, PT, R9, 0x3f, !P0 ;  /* 0x0000003f0900780c */ /* 0x000fca00047c4470 */
[----:B------:R-:W0:Y:S01]  /*0b70*/  @!P3 LDC.64 R14, c[0x0][0x380] ;  /* 0x0000e000ff0ebb82 */ /* 0x000e220000000a00 */
[----:B---3--:R-:W-:Y:S01]  /*0b80*/  @!P5 FADD R7, R7, R10 ;  /* 0x0000000a0707d221 */ /* 0x008fe20000000000 */
[----:B------:R-:W-:-:S06]  /*0b90*/  ISETP.GT.U32.OR P5, PT, R3, 0x3f, !P0 ;  /* 0x0000003f0300780c */ /* 0x000fcc00047a4470 */
[----:B------:R-:W1:Y:S01]  /*0ba0*/  @!P2 LDC.64 R16, c[0x0][0x380] ;  /* 0x0000e000ff10ab82 */ /* 0x000e620000000a00 */
[----:B------:R-:W-:-:S07]  /*0bb0*/  ISETP.GT.U32.OR P0, PT, R3, 0x3e, !P0 ;  /* 0x0000003e0300780c */ /* 0x000fce0004704470 */
[----:B------:R-:W2:Y:S01]  /*0bc0*/  @!P1 LDC.64 R12, c[0x0][0x380] ;  /* 0x0000e000ff0c9b82 */ /* 0x000ea20000000a00 */
[----:B------:R-:W-:-:S07]  /*0bd0*/  @!P3 IMAD R25, R9, 0x1000, R0 ;  /* 0x000010000919b824 */ /* 0x000fce00078e0200 */
[----:B------:R-:W3:Y:S01]  /*0be0*/  @!P6 LDC.64 R10, c[0x0][0x380] ;  /* 0x0000e000ff0aeb82 */ /* 0x000ee20000000a00 */
[----:B0-----:R-:W-:-:S07]  /*0bf0*/  @!P3 IMAD.WIDE.U32 R14, R25, 0x4, R14 ;  /* 0x00000004190eb825 */ /* 0x001fce00078e000e */
[----:B------:R-:W0:Y:S01]  /*0c00*/  @!P5 LDC.64 R18, c[0x0][0x380] ;  /* 0x0000e000ff12db82 */ /* 0x000e220000000a00 */
[----:B------:R-:W-:Y:S01]  /*0c10*/  @!P2 LEA R27, R3, R0, 0xc ;  /* 0x00000000031ba211 */ /* 0x000fe200078e60ff */
[----:B------:R4:W5:Y:S01]  /*0c20*/  @!P3 LDG.E R14, desc[UR6][R14.64] ;  /* 0x000000060e0eb981 */ /* 0x000962000c1e1900 */
[----:B------:R-:W-:Y:S01]  /*0c30*/  @!P1 IADD3 R25, PT, PT, R6, 0x1000, RZ ;  /* 0x0000100006199810 */ /* 0x000fe20007ffe0ff */
[----:B------:R-:W-:Y:S02]  /*0c40*/  @!P6 IMAD.IADD R6, R5, 0x1, R4 ;  /* 0x000000010506e824 */ /* 0x000fe400078e0204 */
[----:B------:R-:W5:Y:S02]  /*0c50*/  @!P4 LDG.E R0, desc[UR6][R22.64] ;  /* 0x000000061600c981 */ /* 0x000f64000c1e1900 */
[----:B------:R-:W0:Y:S01]  /*0c60*/  @!P0 LDC.64 R20, c[0x0][0x380] ;  /* 0x0000e000ff148b82 */ /* 0x000e220000000a00 */
[----:B-1----:R-:W-:Y:S01]  /*0c70*/  @!P2 IMAD.WIDE.U32 R16, R27, 0x4, R16 ;  /* 0x000000041b10a825 */ /* 0x002fe200078e0010 */
[----:B------:R-:W-:-:S03]  /*0c80*/  @!P6 LEA R9, R9, R6, 0xc ;  /* 0x000000060909e211 */ /* 0x000fc600078e60ff */
[C---:B------:R-:W-:Y:S01]  /*0c90*/  @!P5 IMAD.IADD R6, R5.reuse, 0x1, R4 ;  /* 0x000000010506d824 */ /* 0x040fe200078e0204 */
[----:B------:R-:W-:Y:S01]  /*0ca0*/  @!P0 IADD3 R4, PT, PT, R5, R4, RZ ;  /* 0x0000000405048210 */ /* 0x000fe20007ffe0ff */
[----:B--2---:R-:W-:Y:S01]  /*0cb0*/  @!P1 IMAD.WIDE.U32 R12, R25, 0x4, R12 ;  /* 0x00000004190c9825 */ /* 0x004fe200078e000c */
[----:B------:R-:W2:Y:S02]  /*0cc0*/  @!P2 LDG.E R16, desc[UR6][R16.64] ;  /* 0x000000061010a981 */ /* 0x000ea4000c1e1900 */
[----:B------:R-:W-:Y:S01]  /*0cd0*/  @!P0 LEA R4, R3, R4, 0xc ;  /* 0x0000000403048211 */ /* 0x000fe200078e60ff */
[----:B---3--:R-:W-:Y:S02]  /*0ce0*/  @!P6 IMAD.WIDE.U32 R10, R9, 0x4, R10 ;  /* 0x00000004090ae825 */ /* 0x008fe400078e000a */
[----:B------:R-:W3:Y:S02]  /*0cf0*/  @!P1 LDG.E R12, desc[UR6][R12.64] ;  /* 0x000000060c0c9981 */ /* 0x000ee4000c1e1900 */
[----:B------:R-:W-:-:S02]  /*0d00*/  @!P5 IMAD R9, R3, 0x1000, R6 ;  /* 0x000010000309d824 */ /* 0x000fc400078e0206 */
[----:B----4-:R-:W-:Y:S01]  /*0d10*/  @!P0 VIADD R15, R4, 0x1000 ;  /* 0x00001000040f8836 */ /* 0x010fe20000000000 */
[----:B------:R-:W4:Y:S01]  /*0d20*/  @!P6 LDG.E R10, desc[UR6][R10.64+0x100] ;  /* 0x000100060a0ae981 */ /* 0x000f22000c1e1900 */
[----:B0-----:R-:W-:-:S04]  /*0d30*/  @!P5 IMAD.WIDE.U32 R18, R9, 0x4, R18 ;  /* 0x000000040912d825 */ /* 0x001fc800078e0012 */
[----:B------:R-:W-:Y:S02]  /*0d40*/  @!P0 IMAD.WIDE.U32 R20, R15, 0x4, R20 ;  /* 0x000000040f148825 */ /* 0x000fe400078e0014 */
[----:B------:R-:W4:Y:S04]  /*0d50*/  @!P5 LDG.E R18, desc[UR6][R18.64+0x100] ;  /* 0x000100061212d981 */ /* 0x000f28000c1e1900 */
[----:B------:R-:W4:Y:S01]  /*0d60*/  @!P0 LDG.E R20, desc[UR6][R20.64+0x100] ;  /* 0x0001000614148981 */ /* 0x000f22000c1e1900 */
[----:B------:R-:W-:Y:S01]  /*0d70*/  MOV R9, 0x3d1d89d9 ;  /* 0x3d1d89d900097802 */ /* 0x000fe20000000f00 */
[----:B------:R-:W-:Y:S01]  /*0d80*/  BSSY.RECONVERGENT B1, `(.L_x_29) ;  /* 0x0000014000017945 */ /* 0x000fe20003800200 */
[----:B-----5:R-:W-:-:S04]  /*0d90*/  @!P4 FADD R7, R7, R0 ;  /* 0x000000000707c221 */ /* 0x020fc80000000000 */
[----:B------:R-:W-:-:S04]  /*0da0*/  @!P3 FADD R7, R7, R14 ;  /* 0x0000000e0707b221 */ /* 0x000fc80000000000 */
[----:B--2---:R-:W-:-:S04]  /*0db0*/  @!P2 FADD R7, R7, R16 ;  /* 0x000000100707a221 */ /* 0x004fc80000000000 */
[----:B---3--:R-:W-:-:S04]  /*0dc0*/  @!P1 FADD R7, R7, R12 ;  /* 0x0000000c07079221 */ /* 0x008fc80000000000 */
[----:B----4-:R-:W-:Y:S01]  /*0dd0*/  @!P6 FADD R7, R7, R10 ;  /* 0x0000000a0707e221 */ /* 0x010fe20000000000 */
[----:B------:R-:W-:-:S03]  /*0de0*/  IMAD.MOV.U32 R0, RZ, RZ, 0x41d00000 ;  /* 0x41d00000ff007424 */ /* 0x000fc600078e00ff */
[----:B------:R-:W-:-:S04]  /*0df0*/  @!P5 FADD R7, R7, R18 ;  /* 0x000000120707d221 */ /* 0x000fc80000000000 */
[----:B------:R-:W-:Y:S01]  /*0e00*/  @!P0 FADD R7, R7, R20 ;  /* 0x0000001407078221 */ /* 0x000fe20000000000 */
[----:B------:R-:W-:-:S03]  /*0e10*/  FFMA R0, R9, -R0, 1 ;  /* 0x3f80000009007423 */ /* 0x000fc60000000800 */
[----:B------:R-:W0:Y:S01]  /*0e20*/  FCHK P0, R7, 26 ;  /* 0x41d0000007007902 */ /* 0x000e220000000000 */
[----:B------:R-:W-:-:S04]  /*0e30*/  FFMA R0, R0, R9, 0.038461539894342422485 ;  /* 0x3d1d89d900007423 */ /* 0x000fc80000000009 */
[----:B------:R-:W-:-:S04]  /*0e40*/  FFMA R4, R0, R7, RZ ;  /* 0x0000000700047223 */ /* 0x000fc800000000ff */
[----:B------:R-:W-:-:S04]  /*0e50*/  FFMA R9, R4, -26, R7 ;  /* 0xc1d0000004097823 */ /* 0x000fc80000000007 */
[----:B------:R-:W-:Y:S01]  /*0e60*/  FFMA R9, R0, R9, R4 ;  /* 0x0000000900097223 */ /* 0x000fe20000000004 */
[----:B0-----:R-:W-:Y:S06]  /*0e70*/  @!P0 BRA `(.L_x_30) ;  /* 0x0000000000108947 */ /* 0x001fec0003800000 */
[----:B------:R-:W-:Y:S02]  /*0e80*/  MOV R0, R7 ;  /* 0x0000000700007202 */ /* 0x000fe40000000f00 */
[----:B------:R-:W-:-:S07]  /*0e90*/  MOV R4, 0xeb0 ;  /* 0x00000eb000047802 */ /* 0x000fce0000000f00 */
[----:B------:R-:W-:Y:S05]  /*0ea0*/  CALL.REL.NOINC `($__internal_1_$__cuda_sm3x_div_rn_noftz_f32_slowpath) ;  /* 0x00000000002c7944 */ /* 0x000fea0003c00000 */
[----:B------:R-:W-:-:S07]  /*0eb0*/  IMAD.MOV.U32 R9, RZ, RZ, R0 ;  /* 0x000000ffff097224 */ /* 0x000fce00078e0000 */
.L_x_30:
[----:B------:R-:W-:Y:S05]  /*0ec0*/  BSYNC.RECONVERGENT B1 ;  /* 0x0000000000017941 */ /* 0x000fea0003800200 */
.L_x_29:
[----:B------:R-:W0:Y:S01]  /*0ed0*/  LDCU.64 UR4, c[0x0][0x388] ;  /* 0x00007100ff0477ac */ /* 0x000e220008000a00 */
[C---:B------:R-:W-:Y:S02]  /*0ee0*/  IADD3 R4, P0, PT, R2.reuse, R5, RZ ;  /* 0x0000000502047210 */ /* 0x040fe40007f1e0ff */
[----:B------:R-:W-:Y:S02]  /*0ef0*/  SHF.L.U32 R3, R3, 0x6, RZ ;  /* 0x0000000603037819 */ /* 0x000fe400000006ff */
[----:B------:R-:W-:-:S03]  /*0f00*/  LEA.HI.X.SX32 R5, R2, RZ, 0x1, P0 ;  /* 0x000000ff02057211 */ /* 0x000fc600000f0eff */
[----:B------:R-:W-:-:S03]  /*0f10*/  IMAD.WIDE.U32 R2, R3, 0x40, R4 ;  /* 0x0000004003027825 */ /* 0x000fc600078e0004 */
[----:B0-----:R-:W-:-:S04]  /*0f20*/  LEA R4, P0, R2, UR4, 0x2 ;  /* 0x0000000402047c11 */ /* 0x001fc8000f8010ff */
[----:B------:R-:W-:-:S05]  /*0f30*/  LEA.HI.X R5, R2, UR5, R3, 0x2, P0 ;  /* 0x0000000502057c11 */ /* 0x000fca00080f1403 */
[----:B------:R-:W-:Y:S01]  /*0f40*/  STG.E desc[UR6][R4.64], R9 ;  /* 0x0000000904007986 */ /* 0x000fe2000c101906 */
[----:B------:R-:W-:Y:S05]  /*0f50*/  EXIT ;  /* 0x000000000000794d */ /* 0x000fea0003800000 */
        .weak           $__internal_1_$__cuda_sm3x_div_rn_noftz_f32_slowpath
        .type           $__internal_1_$__cuda_sm3x_div_rn_noftz_f32_slowpath,@function
        .size           $__internal_1_$__cuda_sm3x_div_rn_noftz_f32_slowpath,(.L_x_53 - $__internal_1_$__cuda_sm3x_div_rn_noftz_f32_slowpath)
$__internal_1_$__cuda_sm3x_div_rn_noftz_f32_slowpath:
[----:B------:R-:W-:Y:S01]  /*0f60*/  SHF.R.U32.HI R6, RZ, 0x17, R0 ;  /* 0x00000017ff067819 */ /* 0x000fe20000011600 */
[----:B------:R-:W-:Y:S04]  /*0f70*/  BSSY.RECONVERGENT B0, `(.L_x_31) ;  /* 0x000005b000007945 */ /* 0x000fe80003800200 */
[----:B------:R-:W-:Y:S01]  /*0f80*/  BSSY.RELIABLE B2, `(.L_x_32) ;  /* 0x0000019000027945 */ /* 0x000fe20003800100 */
[----:B------:R-:W-:-:S05]  /*0f90*/  LOP3.LUT R10, R6, 0xff, RZ, 0xc0, !PT ;  /* 0x000000ff060a7812 */ /* 0x000fca00078ec0ff */
[----:B------:R-:W-:-:S05]  /*0fa0*/  VIADD R8, R10, 0xffffffff ;  /* 0xffffffff0a087836 */ /* 0x000fca0000000000 */
[----:B------:R-:W-:-:S13]  /*0fb0*/  ISETP.GT.U32.OR P0, PT, R8, 0xfd, !PT ;  /* 0x000000fd0800780c */ /* 0x000fda0007f04470 */
[----:B------:R-:W-:Y:S01]  /*0fc0*/  @!P0 MOV R6, RZ ;  /* 0x000000ff00068202 */ /* 0x000fe20000000f00 */
        /* <DEDUP_REMOVED lines=17> */
[----:B------:R-:W-:Y:S01]  /*10e0*/  @P0 MOV R6, RZ ;  /* 0x000000ff00060202 */ /* 0x000fe20000000f00 */
[----:B------:R-:W-:Y:S01]  /*10f0*/  @!P0 FFMA R0, R0, 1.84467440737095516160e+19, RZ ;  /* 0x5f80000000008823 */ /* 0x000fe200000000ff */
[----:B------:R-:W-:-:S07]  /*1100*/  @!P0 IMAD.MOV.U32 R6, RZ, RZ, -0x40 ;  /* 0xffffffc0ff068424 */ /* 0x000fce00078e00ff */
.L_x_33:
[----:B------:R-:W-:Y:S05]  /*1110*/  BSYNC.RELIABLE B2 ;  /* 0x0000000000027941 */ /* 0x000fea0003800100 */
.L_x_32:
[----:B------:R-:W-:Y:S01]  /*1120*/  UMOV UR4, 0x41d00000 ;  /* 0x41d0000000047882 */ /* 0x000fe20000000000 */
[----:B------:R-:W-:Y:S01]  /*1130*/  IADD3 R7, PT, PT, R10, -0x7f, RZ ;  /* 0xffffff810a077810 */ /* 0x000fe20007ffe0ff */
[----:B------:R-:W-:Y:S01]  /*1140*/  UIADD3 UR4, UPT, UPT, UR4, -0x2000000, URZ ;  /* 0xfe00000004047890 */ /* 0x000fe2000fffe0ff */
[----:B------:R-:W-:Y:S03]  /*1150*/  BSSY.RECONVERGENT B2, `(.L_x_38) ;  /* 0x0000033000027945 */ /* 0x000fe60003800200 */
[----:B------:R-:W-:Y:S01]  /*1160*/  IMAD R0, R7, -0x800000, R0 ;  /* 0xff80000007007824 */ /* 0x000fe200078e0200 */
[----:B------:R-:W-:Y:S01]  /*1170*/  IADD3 R7, PT, PT, R6, -0x4, R7 ;  /* 0xfffffffc06077810 */ /* 0x000fe20007ffe007 */
        /* <DEDUP_REMOVED lines=11> */
[----:B------:R-:W-:-:S05]  /*1230*/  IMAD.IADD R12, R8, 0x1, R7 ;  /* 0x00000001080c7824 */ /* 0x000fca00078e0207 */
[----:B------:R-:W-:-:S04]  /*1240*/  IADD3 R6, PT, PT, R12, -0x1, RZ ;  /* 0xffffffff0c067810 */ /* 0x000fc80007ffe0ff */
        /* <DEDUP_REMOVED lines=10> */
[C---:B------:R-:W-:Y:S01]  /*12f0*/  VIADD R8, R12.reuse, 0x20 ;  /* 0x000000200c087836 */ /* 0x040fe20000000000 */
[C---:B------:R-:W-:Y:S02]  /*1300*/  ISETP.NE.AND P2, PT, R12.reuse, RZ, PT ;  /* 0x000000ff0c00720c */ /* 0x040fe40003f45270 */
[----:B------:R-:W-:Y:S02]  /*1310*/  ISETP.NE.AND P1, PT, R12, RZ, PT ;  /* 0x000000ff0c00720c */ /* 0x000fe40003f25270 */
[----:B------:R-:W-:Y:S01]  /*1320*/  LOP3.LUT R7, R6, 0x7fffff, RZ, 0xc0, !PT ;  /* 0x007fffff06077812 */ /* 0x000fe200078ec0ff */
[CCC-:B------:R-:W-:Y:S01]  /*1330*/  FFMA.RP R6, R11.reuse, R9.reuse, R10.reuse ;  /* 0x000000090b067223 */ /* 0x1c0fe2000000800a */
[----:B------:R-:W-:Y:S01]  /*1340*/  FFMA.RM R11, R11, R9, R10 ;  /* 0x000000090b0b7223 */ /* 0x000fe2000000400a */
[----:B------:R-:W-:Y:S02]  /*1350*/  IADD3 R9, PT, PT, -R12, RZ, RZ ;  /* 0x000000ff0c097210 */ /* 0x000fe40007ffe1ff */
[----:B------:R-:W-:-:S02]  /*1360*/  LOP3.LUT R7, R7, 0x800000, RZ, 0xfc, !PT ;  /* 0x0080000007077812 */ /* 0x000fc400078efcff */
[----:B------:R-:W-:Y:S02]  /*1370*/  FSETP.NEU.FTZ.AND P0, PT, R6, R11, PT ;  /* 0x0000000b0600720b */ /* 0x000fe40003f1d000 */
[----:B------:R-:W-:Y:S02]  /*1380*/  SHF.L.U32 R8, R7, R8, RZ ;  /* 0x0000000807087219 */ /* 0x000fe400000006ff */
[----:B------:R-:W-:Y:S02]  /*1390*/  SEL R6, R9, RZ, P2 ;  /* 0x000000ff09067207 */ /* 0x000fe40001000000 */
[----:B------:R-:W-:Y:S02]  /*13a0*/  ISETP.NE.AND P1, PT, R8, RZ, P1 ;  /* 0x000000ff0800720c */ /* 0x000fe40000f25270 */
[----:B------:R-:W-:Y:S02]  /*13b0*/  SHF.R.U32.HI R6, RZ, R6, R7 ;  /* 0x00000006ff067219 */ /* 0x000fe40000011607 */
[----:B------:R-:W-:-:S02]  /*13c0*/  PLOP3.LUT P0, PT, P0, P1, PT, 0xf8, 0x8f ;  /* 0x00000000008f781c */ /* 0x000fc40000703f70 */
[----:B------:R-:W-:Y:S02]  /*13d0*/  SHF.R.U32.HI R8, RZ, 0x1, R6 ;  /* 0x00000001ff087819 */ /* 0x000fe40000011606 */
[----:B------:R-:W-:-:S04]  /*13e0*/  SEL R7, RZ, 0x1, !P0 ;  /* 0x00000001ff077807 */ /* 0x000fc80004000000 */
[----:B------:R-:W-:-:S04]  /*13f0*/  LOP3.LUT R7, R7, 0x1, R8, 0xf8, !PT ;  /* 0x0000000107077812 */ /* 0x000fc800078ef808 */
[----:B------:R-:W-:-:S05]  /*1400*/  LOP3.LUT R7, R7, R6, RZ, 0xc0, !PT ;  /* 0x0000000607077212 */ /* 0x000fca00078ec0ff */
[----:B------:R-:W-:-:S05]  /*1410*/  IMAD.IADD R7, R8, 0x1, R7 ;  /* 0x0000000108077824 */ /* 0x000fca00078e0207 */
[----:B------:R-:W-:Y:S01]  /*1420*/  LOP3.LUT R0, R7, R0, RZ, 0xfc, !PT ;  /* 0x0000000007007212 */ /* 0x000fe200078efcff */
[----:B------:R-:W-:Y:S06]  /*1430*/  BRA `(.L_x_41) ;  /* 0x0000000000107947 */ /* 0x000fec0003800000 */
.L_x_40:
[----:B------:R-:W-:-:S04]  /*1440*/  LOP3.LUT R0, R0, 0x80000000, RZ, 0xc0, !PT ;  /* 0x8000000000007812 */ /* 0x000fc800078ec0ff */
[----:B------:R-:W-:Y:S01]  /*1450*/  LOP3.LUT R0, R0, 0x7f800000, RZ, 0xfc, !PT ;  /* 0x7f80000000007812 */ /* 0x000fe200078efcff */
[----:B------:R-:W-:Y:S06]  /*1460*/  BRA `(.L_x_41) ;  /* 0x0000000000047947 */ /* 0x000fec0003800000 */
.L_x_39:
[----:B------:R-:W-:-:S07]  /*1470*/  LEA R0, R7, R0, 0x17 ;  /* 0x0000000007007211 */ /* 0x000fce00078eb8ff */
.L_x_41:
[----:B------:R-:W-:Y:S05]  /*1480*/  BSYNC.RECONVERGENT B2 ;  /* 0x0000000000027941 */ /* 0x000fea0003800200 */
.L_x_38:
[----:B------:R-:W-:Y:S05]  /*1490*/  BRA `(.L_x_42) ;  /* 0x0000000000207947 */ /* 0x000fea0003800000 */
.L_x_37:
[----:B------:R-:W-:-:S04]  /*14a0*/  LOP3.LUT R0, R7, 0x80000000, R0, 0x48, !PT ;  /* 0x8000000007007812 */ /* 0x000fc800078e4800 */
[----:B------:R-:W-:Y:S01]  /*14b0*/  LOP3.LUT R0, R0, 0x7f800000, RZ, 0xfc, !PT ;  /* 0x7f80000000007812 */ /* 0x000fe200078efcff */
[----:B------:R-:W-:Y:S06]  /*14c0*/  BRA `(.L_x_42) ;  /* 0x0000000000147947 */ /* 0x000fec0003800000 */
.L_x_36:
[----:B------:R-:W-:Y:S01]  /*14d0*/  LOP3.LUT R0, R7, 0x80000000, R0, 0x48, !PT ;  /* 0x8000000007007812 */ /* 0x000fe200078e4800 */
[----:B------:R-:W-:Y:S06]  /*14e0*/  BRA `(.L_x_42) ;  /* 0x00000000000c7947 */ /* 0x000fec0003800000 */
.L_x_35:
[----:B------:R-:W0:Y:S01]  /*14f0*/  MUFU.RSQ R0, -QNAN ;  /* 0xffc0000000007908 */ /* 0x000e220000001400 */
[----:B------:R-:W-:Y:S05]  /*1500*/  BRA `(.L_x_42) ;  /* 0x0000000000047947 */ /* 0x000fea0003800000 */
.L_x_34:
[----:B------:R-:W-:-:S07]  /*1510*/  FADD.FTZ R0, R0, 26 ;  /* 0x41d0000000007421 */ /* 0x000fce0000010000 */
.L_x_42:
[----:B------:R-:W-:Y:S05]  /*1520*/  BSYNC.RECONVERGENT B0 ;  /* 0x0000000000007941 */ /* 0x000fea0003800200 */
.L_x_31:
[----:B------:R-:W-:Y:S02]  /*1530*/  HFMA2 R7, -RZ, RZ, 0, 0 ;  /* 0x00000000ff077431 */ /* 0x000fe400000001ff */
[----:B------:R-:W-:-:S04]  /*1540*/  IMAD.MOV.U32 R6, RZ, RZ, R4 ;  /* 0x000000ffff067224 */ /* 0x000fc800078e0004 */
[----:B0-----:R-:W-:Y:S05]  /*1550*/  RET.REL.NODEC R6 `(_Z8kernel3DPfS_) ;  /* 0xffffffe806a87950 */ /* 0x001fea0003c3ffff */
.L_x_43:
        /* <DEDUP_REMOVED lines=10> */
.L_x_53:


//--------------------- .text._Z12kernel2D_optPfS_ --------------------------
	.section	.text._Z12kernel2D_optPfS_,"ax",@progbits
	.align	128
        .global         _Z12kernel2D_optPfS_
        .type           _Z12kernel2D_optPfS_,@function
        .size           _Z12kernel2D_optPfS_,(.L_x_56 - _Z12kernel2D_optPfS_)
        .other          _Z12kernel2D_optPfS_,@"STO_CUDA_ENTRY STV_DEFAULT"
_Z12kernel2D_optPfS_:
.text._Z12kernel2D_optPfS_:
[----:B------:R-:W-:Y:S01]  /*0000*/  LDC R1, c[0x0][0x37c] ;  /* 0x0000df00ff017b82 */ /* 0x000fe20000000800 */
[----:B------:R-:W0:Y:S07]  /*0010*/  S2R R13, SR_TID.X ;  /* 0x00000000000d7919 */ /* 0x000e2e0000002100 */
[----:B------:R-:W0:Y:S01]  /*0020*/  LDC R2, c[0x0][0x360] ;  /* 0x0000d800ff027b82 */ /* 0x000e220000000800 */
[----:B------:R-:W1:Y:S07]  /*0030*/  S2R R15, SR_TID.Y ;  /* 0x00000000000f7919 */ /* 0x000e6e0000002200 */
[----:B------:R-:W2:Y:S08]  /*0040*/  S2UR UR5, SR_CTAID.Y ;  /* 0x00000000000579c3 */ /* 0x000eb00000002600 */
[----:B------:R-:W2:Y:S08]  /*0050*/  LDC R16, c[0x0][0x364] ;  /* 0x0000d900ff107b82 */ /* 0x000eb00000000800 */
[----:B------:R-:W0:Y:S01]  /*0060*/  S2UR UR4, SR_CTAID.X ;  /* 0x00000000000479c3 */ /* 0x000e220000002500 */
[----:B--2---:R-:W-:-:S04]  /*0070*/  IMAD R16, R16, UR5, RZ ;  /* 0x0000000510107c24 */ /* 0x004fc8000f8e02ff */
[----:B-1----:R-:W-:Y:S02]  /*0080*/  IMAD.IADD R11, R16, 0x1, R15 ;  /* 0x00000001100b7824 */ /* 0x002fe400078e020f */
[----:B0-----:R-:W-:-:S05]  /*0090*/  IMAD R2, R2, UR4, R13 ;  /* 0x0000000402027c24 */ /* 0x001fca000f8e020d */
[----:B------:R-:W-:-:S04]  /*00a0*/  VIMNMX.U32 R20, PT, PT, R2, R11, !PT ;  /* 0x0000000b02147248 */ /* 0x000fc80007fe0000 */
[----:B------:R-:W-:-:S13]  /*00b0*/  ISETP.GT.U32.AND P0, PT, R20, 0x3f, PT ;  /* 0x0000003f1400780c */ /* 0x000fda0003f04070 */
[----:B------:R-:W-:Y:S05]  /*00c0*/  @P0 EXIT ;  /* 0x000000000000094d */ /* 0x000fea0003800000 */
[----:B------:R-:W0:Y:S01]  /*00d0*/  LDCU.64 UR6, c[0x0][0x380] ;  /* 0x00007000ff0677ac */ /* 0x000e220008000a00 */
[--C-:B------:R-:W-:Y:S01]  /*00e0*/  SHF.R.S32.HI R3, RZ, 0x1f, R2.reuse ;  /* 0x0000001fff037819 */ /* 0x100fe20000011402 */
[----:B------:R-:W1:Y:S02]  /*00f0*/  LDCU.64 UR4, c[0x0][0x358] ;  /* 0x00006b00ff0477ac */ /* 0x000e640008000a00 */
[----:B------:R-:W-:-:S04]  /*0100*/  IMAD.WIDE.U32 R4, R11, 0x40, R2 ;  /* 0x000000400b047825 */ /* 0x000fc800078e0002 */
[C---:B------:R-:W-:Y:S01]  /*0110*/  IMAD.SHL.U32 R0, R4.reuse, 0x4, RZ ;  /* 0x0000000404007824 */ /* 0x040fe200078e00ff */
[----:B------:R-:W-:Y:S01]  /*0120*/  SHF.L.U64.HI R10, R4, 0x2, R5 ;  /* 0x00000002040a7819 */ /* 0x000fe20000010205 */
[----:B------:R-:W2:Y:S01]  /*0130*/  S2R R9, SR_CgaCtaId ;  /* 0x0000000000097919 */ /* 0x000ea20000008800 */
[----:B------:R-:W-:Y:S01]  /*0140*/  MOV R14, 0x400 ;  /* 0x00000400000e7802 */ /* 0x000fe20000000f00 */
[----:B------:R-:W3:Y:S01]  /*0150*/  LDC.64 R4, c[0x0][0x380] ;  /* 0x0000e000ff047b82 */ /* 0x000ee20000000a00 */
[----:B0-----:R-:W-:-:S04]  /*0160*/  IADD3 R6, P0, PT, R0, UR6, RZ ;  /* 0x0000000600067c10 */ /* 0x001fc8000ff1e0ff */
[----:B------:R-:W-:-:S05]  /*0170*/  IADD3.X R7, PT, PT, R10, UR7, RZ, P0, !PT ;  /* 0x000000070a077c10 */ /* 0x000fca00087fe4ff */
[----:B-1----:R0:W4:Y:S01]  /*0180*/  LDG.E R18, desc[UR4][R6.64] ;  /* 0x0000000406127981 */ /* 0x002122000c1e1900 */
[C---:B------:R-:W-:Y:S01]  /*0190*/  LOP3.LUT P0, RZ, R13.reuse, R15, RZ, 0xfc, !PT ;  /* 0x0000000f0dff7212 */ /* 0x040fe2000780fcff */
[C---:B------:R-:W-:Y:S01]  /*01a0*/  VIADD R19, R16.reuse, 0xffffffff ;  /* 0xffffffff10137836 */ /* 0x040fe20000000000 */
[----:B------:R-:W-:Y:S01]  /*01b0*/  ISETP.NE.AND P2, PT, R13, RZ, PT ;  /* 0x000000ff0d00720c */ /* 0x000fe20003f45270 */
[----:B------:R-:W-:Y:S01]  /*01c0*/  IMAD.MOV.U32 R8, RZ, RZ, R2 ;  /* 0x000000ffff087224 */ /* 0x000fe200078e0002 */
[----:B------:R-:W-:Y:S01]  /*01d0*/  BSSY.RECONVERGENT B0, `(.L_x_44) ;  /* 0x000002a000007945 */ /* 0x000fe20003800200 */
[----:B------:R-:W-:Y:S01]  /*01e0*/  IMAD.SHL.U32 R21, R16, 0x40, RZ ;  /* 0x0000004010157824 */ /* 0x000fe200078e00ff */
[----:B------:R-:W-:-:S03]  /*01f0*/  ISETP.NE.AND P3, PT, R15, RZ, PT ;  /* 0x000000ff0f00720c */ /* 0x000fc60003f65270 */
[----:B------:R-:W-:Y:S01]  /*0200*/  IMAD.IADD R17, R2, 0x1, R21 ;  /* 0x0000000102117824 */ /* 0x000fe200078e0215 */
[----:B--2---:R-:W-:Y:S01]  /*0210*/  LEA R14, R9, R14, 0x18 ;  /* 0x0000000e090e7211 */ /* 0x004fe200078ec0ff */
[----:B------:R-:W-:-:S04]  /*0220*/  HFMA2 R9, -RZ, RZ, 0, 0 ;  /* 0x00000000ff097431 */ /* 0x000fc800000001ff */
[----:B------:R-:W-:-:S04]  /*0230*/  IMAD R12, R13, 0x28, R14 ;  /* 0x000000280d0c7824 */ /* 0x000fc800078e020e */
[----:B------:R-:W-:Y:S02]  /*0240*/  IMAD R13, R15, 0x4, R12 ;  /* 0x000000040f0d7824 */ /* 0x000fe400078e020c */
[----:B------:R-:W-:-:S03]  /*0250*/  IMAD.WIDE.U32 R8, R19, 0x40, R8 ;  /* 0x0000004013087825 */ /* 0x000fc600078e0008 */
[----:B0-----:R-:W-:-:S04]  /*0260*/  LEA R6, P1, R8, UR6, 0x2 ;  /* 0x0000000608067c11 */ /* 0x001fc8000f8210ff */
[----:B------:R-:W-:Y:S01]  /*0270*/  LEA.HI.X R7, R8, UR7, R9, 0x2, P1 ;  /* 0x0000000708077c11 */ /* 0x000fe200088f1409 */
[----:B---3--:R-:W-:Y:S01]  /*0280*/  IMAD.WIDE.U32 R8, R17, 0x4, R4 ;  /* 0x0000000411087825 */ /* 0x008fe200078e0004 */
[----:B----4-:R0:W-:Y:S01]  /*0290*/  STS [R13+0x2c], R18 ;  /* 0x00002c120d007388 */ /* 0x0101e20000000800 */
[----:B------:R-:W-:Y:S06]  /*02a0*/  @P0 BRA `(.L_x_45) ;  /* 0x0000000000700947 */ /* 0x000fec0003800000 */
[C---:B------:R-:W-:Y:S01]  /*02b0*/  ISETP.NE.AND P1, PT, R11.reuse, RZ, PT ;  /* 0x000000ff0b00720c */ /* 0x040fe20003f25270 */
[----:B------:R-:W-:Y:S01]  /*02c0*/  IMAD.MOV.U32 R25, RZ, RZ, RZ ;  /* 0x000000ffff197224 */ /* 0x000fe200078e00ff */
[----:B------:R-:W-:Y:S01]  /*02d0*/  ISETP.GT.U32.AND P0, PT, R11, 0x37, PT ;  /* 0x000000370b00780c */ /* 0x000fe20003f04070 */
[----:B------:R-:W-:Y:S01]  /*02e0*/  IMAD.MOV.U32 R27, RZ, RZ, RZ ;  /* 0x000000ffff1b7224 */ /* 0x000fe200078e00ff */
[C---:B------:R-:W-:Y:S02]  /*02f0*/  ISETP.EQ.OR P4, PT, R2.reuse, RZ, !P1 ;  /* 0x000000ff0200720c */ /* 0x040fe40004f82670 */
[C---:B------:R-:W-:Y:S02]  /*0300*/  ISETP.EQ.OR P0, PT, R2.reuse, RZ, P0 ;  /* 0x000000ff0200720c */ /* 0x040fe40000702670 */
[----:B------:R-:W-:Y:S02]  /*0310*/  ISETP.GT.U32.OR P1, PT, R2, 0x37, !P1 ;  /* 0x000000370200780c */ /* 0x000fe40004f24470 */
[----:B------:R-:W-:-:S07]  /*0320*/  MOV R23, RZ ;  /* 0x000000ff00177202 */ /* 0x000fce0000000f00 */
[C---:B------:R-:W-:Y:S02]  /*0330*/  @!P4 VIADD R16, R2.reuse, 0xffffffff ;  /* 0xffffffff0210c836 */ /* 0x040fe40000000000 */
[----:B------:R-:W-:Y:S01]  /*0340*/  @!P4 IMAD.MOV.U32 R17, RZ, RZ, RZ ;  /* 0x000000ffff11c224 */ /* 0x000fe200078e00ff */
[----:B------:R-:W-:Y:S01]  /*0350*/  @!P0 IADD3 R22, PT, PT, R2, -0x1, RZ ;  /* 0xffffffff02168810 */ /* 0x000fe20007ffe0ff */
[----:B------:R-:W2:Y:S01]  /*0360*/  @!P1 LDG.E R25, desc[UR4][R6.64+0x20] ;  /* 0x0000200406199981 */ /* 0x000ea2000c1e1900 */
[----:B0-----:R-:W-:Y:S02]  /*0370*/  @!P4 IMAD.WIDE.U32 R18, R19, 0x40, R16 ;  /* 0x000000401312c825 */ /* 0x001fe400078e0010 */
[----:B------:R-:W-:Y:S02]  /*0380*/  @!P0 IADD3 R21, P6, PT, R21, R22, RZ ;  /* 0x0000001615158210 */ /* 0x000fe40007fde0ff */
[----:B------:R-:W-:-:S03]  /*0390*/  @!P4 LEA R16, P5, R18, UR6, 0x2 ;  /* 0x000000061210cc11 */ /* 0x000fc6000f8a10ff */
[----:B------:R-:W-:Y:S01]  /*03a0*/  @!P0 IMAD.X R22, RZ, RZ, RZ, P6 ;  /* 0x000000ffff168224 */ /* 0x000fe200030e06ff */
[----:B------:R-:W-:Y:S02]  /*03b0*/  @!P4 LEA.HI.X R17, R18, UR7, R19, 0x2, P5 ;  /* 0x000000071211cc11 */ /* 0x000fe4000a8f1413 */
[----:B------:R-:W-:Y:S02]  /*03c0*/  ISETP.GT.U32.AND P5, PT, R20, 0x37, PT ;  /* 0x000000371400780c */ /* 0x000fe40003fa4070 */
[----:B------:R-:W-:-:S04]  /*03d0*/  @!P0 LEA R18, P6, R21, UR6, 0x2 ;  /* 0x0000000615128c11 */ /* 0x000fc8000f8c10ff */
[----:B------:R-:W-:Y:S01]  /*03e0*/  @!P0 LEA.HI.X R19, R21, UR7, R22, 0x2, P6 ;  /* 0x0000000715138c11 */ /* 0x000fe2000b0f1416 */
[----:B------:R-:W-:-:S04]  /*03f0*/  IMAD.MOV.U32 R21, RZ, RZ, RZ ;  /* 0x000000ffff157224 */ /* 0x000fc800078e00ff */
[----:B------:R-:W3:Y:S04]  /*0400*/  @!P0 LDG.E R23, desc[UR4][R18.64+0x800] ;  /* 0x0008000412178981 */ /* 0x000ee8000c1e1900 */
[----:B------:R-:W4:Y:S04]  /*0410*/  @!P4 LDG.E R21, desc[UR4][R16.64] ;  /* 0x000000041015c981 */ /* 0x000f28000c1e1900 */
[----:B------:R-:W5:Y:S04]  /*0420*/  @!P5 LDG.E R27, desc[UR4][R8.64+0x820] ;  /* 0x00082004081bd981 */ /* 0x000f68000c1e1900 */
[----:B--2---:R1:W-:Y:S04]  /*0430*/  STS [R14+0x168], R25 ;  /* 0x000168190e007388 */ /* 0x0043e80000000800 */
[----:B---3--:R1:W-:Y:S04]  /*0440*/  STS [R14+0x24], R23 ;  /* 0x000024170e007388 */ /* 0x0083e80000000800 */
[----:B----4-:R1:W-:Y:S04]  /*0450*/  STS [R14], R21 ;  /* 0x000000150e007388 */ /* 0x0103e80000000800 */
[----:B-----5:R1:W-:Y:S02]  /*0460*/  STS [R14+0x18c], R27 ;  /* 0x00018c1b0e007388 */ /* 0x0203e40000000800 */
.L_x_45:
[----:B------:R-:W-:Y:S05]  /*0470*/  BSYNC.RECONVERGENT B0 ;  /* 0x0000000000007941 */ /* 0x000fea0003800200 */
.L_x_44:
[----:B------:R-:W-:Y:S04]  /*0480*/  BSSY.RECONVERGENT B0, `(.L_x_46) ;  /* 0x0000012000007945 */ /* 0x000fe80003800200 */
[----:B------:R-:W-:Y:S05]  /*0490*/  @P2 BRA `(.L_x_47) ;  /* 0x0000000000402947 */ /* 0x000fea0003800000 */
[C---:B------:R-:W-:Y:S01]  /*04a0*/  ISETP.NE.AND P0, PT, R2.reuse, RZ, PT ;  /* 0x000000ff0200720c */ /* 0x040fe20003f05270 */
[----:B0-----:R-:W-:Y:S01]  /*04b0*/  IMAD.MOV.U32 R18, RZ, RZ, RZ ;  /* 0x000000ffff127224 */ /* 0x001fe200078e00ff */
[----:B------:R-:W-:-:S11]  /*04c0*/  ISETP.GT.U32.AND P1, PT, R2, 0x37, PT ;  /* 0x000000370200780c */ /* 0x000fd60003f24070 */
[----:B------:R-:W-:Y:S02]  /*04d0*/  @P0 VIADD R16, R2, 0xffffffff ;  /* 0xffffffff02100836 */ /* 0x000fe40000000000 */
[----:B------:R-:W-:-:S03]  /*04e0*/  @!P1 LEA R3, R11, R2, 0x6 ;  /* 0x000000020b039211 */ /* 0x000fc600078e30ff */
[----:B------:R-:W-:Y:S02]  /*04f0*/  @P0 LEA R16, P2, R11, R16, 0x6 ;  /* 0x000000100b100211 */ /* 0x000fe400078430ff */
[----:B------:R-:W-:-:S04]  /*0500*/  @!P1 IMAD.WIDE.U32 R4, R3, 0x4, R4 ;  /* 0x0000000403049825 */ /* 0x000fc800078e0004 */
[----:B------:R-:W-:Y:S01]  /*0510*/  @P0 IMAD.X R17, RZ, RZ, RZ, P2 ;  /* 0x000000ffff110224 */ /* 0x000fe200010e06ff */
[C---:B------:R-:W-:Y:S01]  /*0520*/  @P0 LEA R2, P2, R16.reuse, UR6, 0x2 ;  /* 0x0000000610020c11 */ /* 0x040fe2000f8410ff */
[----:B------:R-:W2:Y:S03]  /*0530*/  @!P1 LDG.E R18, desc[UR4][R4.64+0x20] ;  /* 0x0000200404129981 */ /* 0x000ea6000c1e1900 */
[----:B------:R-:W-:Y:S01]  /*0540*/  @P0 LEA.HI.X R3, R16, UR7, R17, 0x2, P2 ;  /* 0x0000000710030c11 */ /* 0x000fe200090f1411 */
[----:B------:R-:W-:-:S06]  /*0550*/  IMAD.MOV.U32 R16, RZ, RZ, RZ ;  /* 0x000000ffff107224 */ /* 0x000fcc00078e00ff */
[----:B------:R-:W3:Y:S01]  /*0560*/  @P0 LDG.E R16, desc[UR4][R2.64] ;  /* 0x0000000402100981 */ /* 0x000ee2000c1e1900 */
[----:B------:R-:W-:-:S05]  /*0570*/  LEA R15, R15, R14, 0x2 ;  /* 0x0000000e0f0f7211 */ /* 0x000fca00078e10ff */
[----:B--2---:R2:W-:Y:S04]  /*0580*/  STS [R15+0x16c], R18 ;  /* 0x00016c120f007388 */ /* 0x0045e80000000800 */
[----:B---3--:R2:W-:Y:S02]  /*0590*/  STS [R15+0x4], R16 ;  /* 0x000004100f007388 */ /* 0x0085e40000000800 */
.L_x_47:
[----:B------:R-:W-:Y:S05]  /*05a0*/  BSYNC.RECONVERGENT B0 ;  /* 0x0000000000007941 */ /* 0x000fea0003800200 */
.L_x_46:
[----:B------:R-:W-:Y:S04]  /*05b0*/  BSSY.RECONVERGENT B0, `(.L_x_48) ;  /* 0x000000a000007945 */ /* 0x000fe80003800200 */
[----:B------:R-:W-:Y:S05]  /*05c0*/  @P3 BRA `(.L_x_49) ;  /* 0x0000000000203947 */ /* 0x000fea0003800000 */
[C---:B------:R-:W-:Y:S01]  /*05d0*/  ISETP.NE.AND P0, PT, R11.reuse, RZ, PT ;  /* 0x000000ff0b00720c */ /* 0x040fe20003f05270 */
[----:B------:R-:W-:Y:S01]  /*05e0*/  IMAD.MOV.U32 R3, RZ, RZ, RZ ;  /* 0x000000ffff037224 */ /* 0x000fe200078e00ff */
[----:B------:R-:W-:Y:S01]  /*05f0*/  ISETP.GT.U32.AND P1, PT, R11, 0x37, PT ;  /* 0x000000370b00780c */ /* 0x000fe20003f24070 */
[----:B------:R-:W-:-:S10]  /*0600*/  IMAD.MOV.U32 R5, RZ, RZ, RZ ;  /* 0x000000ffff057224 */ /* 0x000fd400078e00ff */
[----:B------:R-:W3:Y:S04]  /*0610*/  @P0 LDG.E R3, desc[UR4][R6.64] ;  /* 0x0000000406030981 */ /* 0x000ee8000c1e1900 */
[----:B------:R-:W4:Y:S04]  /*0620*/  @!P1 LDG.E R5, desc[UR4][R8.64+0x800] ;  /* 0x0008000408059981 */ /* 0x000f28000c1e1900 */
[----:B---3--:R3:W-:Y:S04]  /*0630*/  STS [R12+0x28], R3 ;  /* 0x000028030c007388 */ /* 0x0087e80000000800 */
[----:B----4-:R3:W-:Y:S02]  /*0640*/  STS [R12+0x4c], R5 ;  /* 0x00004c050c007388 */ /* 0x0107e40000000800 */
.L_x_49:
[----:B------:R-:W-:Y:S05]  /*0650*/  BSYNC.RECONVERGENT B0 ;  /* 0x0000000000007941 */ /* 0x000fea0003800200 */
.L_x_48:
[----:B------:R-:W-:Y:S06]  /*0660*/  BAR.SYNC.DEFER_BLOCKING 0x0 ;  /* 0x0000000000007b1d */ /* 0x000fec0000010000 */
[----:B------:R-:W4:Y:S01]  /*0670*/  LDCU.64 UR6, c[0x0][0x388] ;  /* 0x00007100ff0677ac */ /* 0x000f220008000a00 */
[----:B------:R-:W-:Y:S04]  /*0680*/  LDS R2, [R13] ;  /* 0x000000000d027984 */ /* 0x000fe80000000800 */
[----:B---3--:R-:W3:Y:S04]  /*0690*/  LDS R3, [R13+0x4] ;  /* 0x000004000d037984 */ /* 0x008ee80000000800 */
[----:B------:R-:W5:Y:S04]  /*06a0*/  LDS R5, [R13+0x8] ;  /* 0x000008000d057984 */ /* 0x000f680000000800 */
[----:B------:R-:W0:Y:S04]  /*06b0*/  LDS R7, [R13+0x28] ;  /* 0x000028000d077984 */ /* 0x000e280000000800 */
[----:B------:R-:W1:Y:S04]  /*06c0*/  LDS R9, [R13+0x30] ;  /* 0x000030000d097984 */ /* 0x000e680000000800 */
[----:B------:R-:W4:Y:S04]  /*06d0*/  LDS R11, [R13+0x50] ;  /* 0x000050000d0b7984 */ /* 0x000f280000000800 */
[----:B--2---:R-:W2:Y:S04]  /*06e0*/  LDS R15, [R13+0x54] ;  /* 0x000054000d0f7984 */ /* 0x004ea80000000800 */
[----:B------:R-:W2:Y:S01]  /*06f0*/  LDS R4, [R13+0x58] ;  /* 0x000058000d047984 */ /* 0x000ea20000000800 */
[----:B---3--:R-:W-:-:S04]  /*0700*/  FADD R2, R2, R3 ;  /* 0x0000000302027221 */ /* 0x008fc80000000000 */
[----:B-----5:R-:W-:-:S04]  /*0710*/  FADD R2, R2, R5 ;  /* 0x0000000502027221 */ /* 0x020fc80000000000 */
[----:B0-----:R-:W-:-:S04]  /*0720*/  FADD R2, R2, R7 ;  /* 0x0000000702027221 */ /* 0x001fc80000000000 */
[----:B-1----:R-:W-:-:S04]  /*0730*/  FADD R2, R2, R9 ;  /* 0x0000000902027221 */ /* 0x002fc80000000000 */
[----:B----4-:R-:W-:-:S04]  /*0740*/  FADD R2, R2, R11 ;  /* 0x0000000b02027221 */ /* 0x010fc80000000000 */
[----:B--2---:R-:W-:Y:S01]  /*0750*/  FADD R15, R2, R15 ;  /* 0x0000000f020f7221 */ /* 0x004fe20000000000 */
[----:B------:R-:W-:-:S03]  /*0760*/  IADD3 R2, P0, PT, R0, UR6, RZ ;  /* 0x0000000600027c10 */ /* 0x000fc6000ff1e0ff */
[----:B------:R-:W-:Y:S01]  /*0770*/  FADD R4, R15, R4 ;  /* 0x000000040f047221 */ /* 0x000fe20000000000 */
[----:B------:R-:W-:-:S03]  /*0780*/  IADD3.X R3, PT, PT, R10, UR7, RZ, P0, !PT ;  /* 0x000000070a037c10 */ /* 0x000fc600087fe4ff */
[----:B------:R-:W-:-:S05]  /*0790*/  FMUL R5, R4, 0.125 ;  /* 0x3e00000004057820 */ /* 0x000fca0000400000 */
[----:B------:R-:W-:Y:S01]  /*07a0*/  STG.E desc[UR4][R2.64], R5 ;  /* 0x0000000502007986 */ /* 0x000fe2000c101904 */
[----:B------:R-:W-:Y:S05]  /*07b0*/  EXIT ;  /* 0x000000000000794d */ /* 0x000fea0003800000 */
.L_x_50:
        /* <DEDUP_REMOVED lines=12> */
.L_x_56:


//--------------------- .text._Z8kernel2DPfS_     --------------------------
	.section	.text._Z8kernel2DPfS_,"ax",@progbits
	.align	128
        .global         _Z8kernel2DPfS_
        .type           _Z8kernel2DPfS_,@function
        .size           _Z8kernel2DPfS_,(.L_x_57 - _Z8kernel2DPfS_)
        .other          _Z8kernel2DPfS_,@"STO_CUDA_ENTRY STV_DEFAULT"
_Z8kernel2DPfS_:
.text._Z8kernel2DPfS_:
[----:B------:R-:W-:Y:S01]  /*0000*/  LDC R1, c[0x0][0x37c] ;  /* 0x0000df00ff017b82 */ /* 0x000fe20000000800 */
[----:B------:R-:W0:Y:S07]  /*0010*/  S2R R3, SR_TID.X ;  /* 0x0000000000037919 */ /* 0x000e2e0000002100 */
[----:B------:R-:W0:Y:S01]  /*0020*/  LDC R8, c[0x0][0x360] ;  /* 0x0000d800ff087b82 */ /* 0x000e220000000800 */
[----:B------:R-:W1:Y:S07]  /*0030*/  S2R R0, SR_TID.Y ;  /* 0x0000000000007919 */ /* 0x000e6e0000002200 */
[----:B------:R-:W0:Y:S08]  /*0040*/  S2UR UR4, SR_CTAID.X ;  /* 0x00000000000479c3 */ /* 0x000e300000002500 */
[----:B------:R-:W1:Y:S08]  /*0050*/  S2UR UR5, SR_CTAID.Y ;  /* 0x00000000000579c3 */ /* 0x000e700000002600 */
[----:B------:R-:W1:Y:S01]  /*0060*/  LDC R9, c[0x0][0x364] ;  /* 0x0000d900ff097b82 */ /* 0x000e620000000800 */
[----:B0-----:R-:W-:-:S02]  /*0070*/  IMAD R8, R8, UR4, R3 ;  /* 0x0000000408087c24 */ /* 0x001fc4000f8e0203 */
[----:B-1----:R-:W-:-:S05]  /*0080*/  IMAD R9, R9, UR5, R0 ;  /* 0x0000000509097c24 */ /* 0x002fca000f8e0200 */
[----:B------:R-:W-:-:S04]  /*0090*/  VIMNMX.U32 R14, PT, PT, R8, R9, !PT ;  /* 0x00000009080e7248 */ /* 0x000fc80007fe0000 */
[----:B------:R-:W-:-:S13]  /*00a0*/  ISETP.GT.U32.AND P0, PT, R14, 0x3f, PT ;  /* 0x0000003f0e00780c */ /* 0x000fda0003f04070 */
[----:B------:R-:W-:Y:S05]  /*00b0*/  @P0 EXIT ;  /* 0x000000000000094d */ /* 0x000fea0003800000 */
[----:B------:R-:W-:Y:S01]  /*00c0*/  IADD3 R11, PT, PT, R9, -0x1, RZ ;  /* 0xffffffff090b7810 */ /* 0x000fe20007ffe0ff */
[----:B------:R-:W0:Y:S01]  /*00d0*/  LDC.64 R2, c[0x0][0x380] ;  /* 0x0000e000ff027b82 */ /* 0x000e220000000a00 */
[----:B------:R-:W-:Y:S01]  /*00e0*/  IADD3 R10, PT, PT, R8, -0x1, RZ ;  /* 0xffffffff080a7810 */ /* 0x000fe20007ffe0ff */
[----:B------:R-:W1:Y:S03]  /*00f0*/  LDCU.64 UR4, c[0x0][0x358] ;  /* 0x00006b00ff0477ac */ /* 0x000e660008000a00 */
[----:B------:R-:W-:-:S04]  /*0100*/  VIMNMX.U32 R0, PT, PT, R11, R10, !PT ;  /* 0x0000000a0b007248 */ /* 0x000fc80007fe0000 */
[----:B------:R-:W-:-:S13]  /*0110*/  ISETP.GT.U32.AND P6, PT, R0, 0x3f, PT ;  /* 0x0000003f0000780c */ /* 0x000fda0003fc4070 */
[----:B------:R-:W-:-:S05]  /*0120*/  @!P6 LEA R7, R11, R10, 0x6 ;  /* 0x0000000a0b07e211 */ /* 0x000fca00078e30ff */
[----:B0-----:R-:W-:-:S06]  /*0130*/  @!P6 IMAD.WIDE.U32 R6, R7, 0x4, R2 ;  /* 0x000000040706e825 */ /* 0x001fcc00078e0002 */
[----:B-1----:R0:W2:Y:S01]  /*0140*/  @!P6 LDG.E R6, desc[UR4][R6.64] ;  /* 0x000000040606e981 */ /* 0x0020a2000c1e1900 */
[----:B------:R-:W-:Y:S01]  /*0150*/  ISETP.GT.U32.AND P5, PT, R11, 0x3f, PT ;  /* 0x0000003f0b00780c */ /* 0x000fe20003fa4070 */
[----:B------:R-:W-:Y:S01]  /*0160*/  HFMA2 R0, -RZ, RZ, 0, 0 ;  /* 0x00000000ff007431 */ /* 0x000fe200000001ff */
[----:B------:R-:W-:Y:S02]  /*0170*/  ISETP.GT.U32.AND P3, PT, R10, 0x3f, PT ;  /* 0x0000003f0a00780c */ /* 0x000fe40003f64070 */
[----:B------:R-:W-:Y:S02]  /*0180*/  ISETP.GT.U32.OR P4, PT, R8, 0x3e, P5 ;  /* 0x0000003e0800780c */ /* 0x000fe40002f84470 */
[----:B------:R-:W-:-:S04]  /*0190*/  ISETP.GT.U32.AND P0, PT, R9, 0x3e, PT ;  /* 0x0000003e0900780c */ /* 0x000fc80003f04070 */
[----:B------:R-:W-:-:S03]  /*01a0*/  ISETP.GT.U32.OR P1, PT, R10, 0x3f, P0 ;  /* 0x0000003f0a00780c */ /* 0x000fc60000724470 */
[----:B------:R-:W-:-:S04]  /*01b0*/  @!P5 LEA R5, R11, R8, 0x6 ;  /* 0x000000080b05d211 */ /* 0x000fc800078e30ff */
[----:B------:R-:W-:Y:S01]  /*01c0*/  @!P4 LEA R13, R11, R8, 0x6 ;  /* 0x000000080b0dc211 */ /* 0x000fe200078e30ff */
[--C-:B------:R-:W-:Y:S01]  /*01d0*/  @!P5 IMAD.WIDE.U32 R4, R5, 0x4, R2.reuse ;  /* 0x000000040504d825 */ /* 0x100fe200078e0002 */
[----:B0-----:R-:W-:Y:S02]  /*01e0*/  @!P3 LEA R7, R9, R10, 0x6 ;  /* 0x0000000a0907b211 */ /* 0x001fe400078e30ff */
[----:B------:R-:W-:Y:S01]  /*01f0*/  ISETP.GT.U32.AND P2, PT, R8, 0x3e, PT ;  /* 0x0000003e0800780c */ /* 0x000fe20003f44070 */
[--C-:B------:R-:W-:Y:S01]  /*0200*/  @!P4 IMAD.WIDE.U32 R12, R13, 0x4, R2.reuse ;  /* 0x000000040d0cc825 */ /* 0x100fe200078e0002 */
[----:B------:R-:W-:Y:S01]  /*0210*/  LEA R15, R9, R8, 0x6 ;  /* 0x00000008090f7211 */ /* 0x000fe200078e30ff */
[----:B------:R-:W3:Y:S03]  /*0220*/  @!P5 LDG.E R5, desc[UR4][R4.64] ;  /* 0x000000040405d981 */ /* 0x000ee6000c1e1900 */
[C---:B------:R-:W-:Y:S01]  /*0230*/  @!P1 IADD3 R11, PT, PT, R15.reuse, -0x1, RZ ;  /* 0xffffffff0f0b9810 */ /* 0x040fe20007ffe0ff */
[----:B------:R-:W4:Y:S01]  /*0240*/  @!P4 LDG.E R13, desc[UR4][R12.64+0x4] ;  /* 0x000004040c0dc981 */ /* 0x000f22000c1e1900 */
[----:B------:R-:W-:-:S04]  /*0250*/  IMAD.WIDE.U32 R8, R15, 0x4, R2 ;  /* 0x000000040f087825 */ /* 0x000fc800078e0002 */
[----:B------:R-:W-:Y:S01]  /*0260*/  @!P1 IMAD.WIDE.U32 R10, R11, 0x4, R2 ;  /* 0x000000040b0a9825 */ /* 0x000fe200078e0002 */
[----:B------:R-:W5:Y:S05]  /*0270*/  @!P2 LDG.E R17, desc[UR4][R8.64+0x4] ;  /* 0x000004040811a981 */ /* 0x000f6a000c1e1900 */
[----:B------:R-:W5:Y:S01]  /*0280*/  @!P1 LDG.E R11, desc[UR4][R10.64+0x100] ;  /* 0x000100040a0b9981 */ /* 0x000f62000c1e1900 */
[----:B--2---:R-:W-:Y:S01]  /*0290*/  @!P6 FADD R0, RZ, R6 ;  /* 0x00000006ff00e221 */ /* 0x004fe20000000000 */
[----:B------:R-:W-:Y:S01]  /*02a0*/  ISETP.GT.U32.AND P6, PT, R14, 0x3e, PT ;  /* 0x0000003e0e00780c */ /* 0x000fe20003fc4070 */
[----:B------:R-:W-:-:S06]  /*02b0*/  @!P3 IMAD.WIDE.U32 R6, R7, 0x4, R2 ;  /* 0x000000040706b825 */ /* 0x000fcc00078e0002 */
[----:B------:R-:W2:Y:S06]  /*02c0*/  @!P3 LDG.E R7, desc[UR4][R6.64] ;  /* 0x000000040607b981 */ /* 0x000eac000c1e1900 */
[----:B------:R-:W-:-:S05]  /*02d0*/  @!P6 IADD3 R19, PT, PT, R15, 0x1, RZ ;  /* 0x000000010f13e810 */ /* 0x000fca0007ffe0ff */
[----:B------:R-:W-:Y:S02]  /*02e0*/  @!P6 IMAD.WIDE.U32 R2, R19, 0x4, R2 ;  /* 0x000000041302e825 */ /* 0x000fe400078e0002 */
[----:B------:R-:W5:Y:S04]  /*02f0*/  @!P0 LDG.E R19, desc[UR4][R8.64+0x100] ;  /* 0x0001000408138981 */ /* 0x000f68000c1e1900 */
[----:B------:R-:W5:Y:S01]  /*0300*/  @!P6 LDG.E R3, desc[UR4][R2.64+0x100] ;  /* 0x000100040203e981 */ /* 0x000f62000c1e1900 */
[----:B---3--:R-:W-:Y:S02]  /*0310*/  @!P5 FADD R0, R0, R5 ;  /* 0x000000050000d221 */ /* 0x008fe40000000000 */
[----:B------:R-:W0:Y:S02]  /*0320*/  LDC.64 R4, c[0x0][0x388] ;  /* 0x0000e200ff047b82 */ /* 0x000e240000000a00 */
[----:B----4-:R-:W-:Y:S01]  /*0330*/  @!P4 FADD R0, R0, R13 ;  /* 0x0000000d0000c221 */ /* 0x010fe20000000000 */
[----:B0-----:R-:W-:-:S04]  /*0340*/  IMAD.WIDE.U32 R4, R15, 0x4, R4 ;  /* 0x000000040f047825 */ /* 0x001fc800078e0004 */
[----:B--2---:R-:W-:-:S04]  /*0350*/  @!P3 FADD R0, R0, R7 ;  /* 0x000000070000b221 */ /* 0x004fc80000000000 */
[----:B-----5:R-:W-:-:S04]  /*0360*/  @!P2 FADD R0, R0, R17 ;  /* 0x000000110000a221 */ /* 0x020fc80000000000 */
[----:B------:R-:W-:-:S04]  /*0370*/  @!P1 FADD R0, R0, R11 ;  /* 0x0000000b00009221 */ /* 0x000fc80000000000 */
[----:B------:R-:W-:-:S04]  /*0380*/  @!P0 FADD R0, R0, R19 ;  /* 0x0000001300008221 */ /* 0x000fc80000000000 */
[----:B------:R-:W-:-:S04]  /*0390*/  @!P6 FADD R0, R0, R3 ;  /* 0x000000030000e221 */ /* 0x000fc80000000000 */
[----:B------:R-:W-:-:S05]  /*03a0*/  FMUL R7, R0, 0.125 ;  /* 0x3e00000000077820 */ /* 0x000fca0000400000 */
[----:B------:R-:W-:Y:S01]  /*03b0*/  STG.E desc[UR4][R4.64], R7 ;  /* 0x0000000704007986 */ /* 0x000fe2000c101904 */
[----:B------:R-:W-:Y:S05]  /*03c0*/  EXIT ;  /* 0x000000000000794d */ /* 0x000fea0003800000 */
.L_x_51:
        /* <DEDUP_REMOVED lines=11> */
.L_x_57:


//--------------------- .nv.shared._Z12kernel3D_optPfS_ --------------------------
	.section	.nv.shared._Z12kernel3D_optPfS_,"aw",@nobits
	.sectionflags	@""
	.align	4
.nv.shared._Z12kernel3D_optPfS_:
	.zero		5024


//--------------------- .nv.shared.reserved.0     --------------------------
	.section	.nv.shared.reserved.0,"aw",@nobits
	.weak		__nv_reservedSMEM_offset_0_alias
	.size		__nv_reservedSMEM_offset_0_alias, 0, 64
	.other		__nv_reservedSMEM_offset_0_alias,@"STO_CUDA_RESERVED_SHARED STV_DEFAULT"
__nv_reservedSMEM_offset_0_alias:
	.zero		0
	.zero		64


//--------------------- .nv.shared._Z12kernel2D_optPfS_ --------------------------
	.section	.nv.shared._Z12kernel2D_optPfS_,"aw",@nobits
	.sectionflags	@""
	.align	4
.nv.shared._Z12kernel2D_optPfS_:
	.zero		1424


//--------------------- .nv.constant0._Z12kernel3D_optPfS_ --------------------------
	.section	.nv.constant0._Z12kernel3D_optPfS_,"a",@progbits
	.sectionflags	@""
	.align	4
.nv.constant0._Z12kernel3D_optPfS_:
	.zero		912


//--------------------- .nv.constant0._Z8kernel3DPfS_ --------------------------
	.section	.nv.constant0._Z8kernel3DPfS_,"a",@progbits
	.sectionflags	@""
	.align	4
.nv.constant0._Z8kernel3DPfS_:
	.zero		912


//--------------------- .nv.constant0._Z12kernel2D_optPfS_ --------------------------
	.section	.nv.constant0._Z12kernel2D_optPfS_,"a",@progbits
	.sectionflags	@""
	.align	4
.nv.constant0._Z12kernel2D_optPfS_:
	.zero		912


//--------------------- .nv.constant0._Z8kernel2DPfS_ --------------------------
	.section	.nv.constant0._Z8kernel2DPfS_,"a",@progbits
	.sectionflags	@""
	.align	4
.nv.constant0._Z8kernel2DPfS_:
	.zero		912


//--------------------- SYMBOLS --------------------------

	.type		.nv.reservedSmem.offset0,@object
	.size		.nv.reservedSmem.offset0,0x4
	.type		.nv.reservedSmem.cap,@object
	.size		.nv.reservedSmem.cap,0x4
